	.target	sm_90a

	.elftype	@"ET_EXEC"


//--------------------- .note.nv.tkinfo           --------------------------
	.section	.note.nv.tkinfo,"",@"SHT_NOTE"
	.sectionflags	@"SHF_NOTE_NV_TKINFO"
	.tkinfo
        /*0018*/ 	.word	0x00000002
        /*0030*/ 	.string	""
        /*0030*/ 	.string	"ptxas"
        /*0030*/ 	.string	"Cuda compilation tools, release 13.0, V13.0.88"
        /*0030*/ 	.string	"Build cuda_13.0.r13.0/compiler.36424714_0"
        /*0030*/ 	.string	"-arch sm_90a -m 64 "



//--------------------- .note.nv.cuinfo           --------------------------
	.section	.note.nv.cuinfo,"",@"SHT_NOTE"
	.sectionflags	@"SHF_NOTE_NV_CUINFO"
        /*0018*/ 	.short	0x0002
        /*001a*/ 	.short	0x005a
        /*001c*/ 	.short	0x0082
	.zero		2


//--------------------- .nv.info                  --------------------------
	.section	.nv.info,"",@"SHT_CUDA_INFO"
	.align	4


	//----- nvinfo : EIATTR_REGCOUNT
	.align		4
        /*0000*/ 	.byte	0x04, 0x2f
        /*0002*/ 	.short	(.L_12 - .L_11)
	.align		4
.L_11:
        /*0004*/ 	.word	index@(_ZN7cutlass13device_kernelINS_4conv6kernel13ConvUniversalINS1_16ConvProblemShapeILNS1_8OperatorE0ELi3EEENS1_10collective14CollectiveConvINS1_46MainloopSm90TmaGmmaWarpSpecializedImplicitGemmILS5_0ELi18ELi3EN4cute5tupleIJNSA_1CILi1EEESD_SD_EEENS1_36KernelImplicitTmaWarpSpecializedSm90ELi1EEENSB_IJNSC_ILi128EEENSC_ILi64EEENSB_IJNSC_ILi32EEEEEEEEENS_10bfloat16_tESM_NSA_8TiledMMAINSA_8MMA_AtomIJNSA_4SM904GMMA27MMA_64x64x16_F32BF16BF16_SSILNSQ_5MajorE0ELSS_0ELNSQ_7ScaleInE1ELST_1EEEEEENSA_6LayoutISE_NSB_IJNSC_ILi0EEESX_SX_EEEEENSB_IJNSA_10UnderscoreES10_S10_EEEEENS7_6detail26Sm90ImplicitGemmTileTraitsINSA_20SM90_TMA_LOAD_IM2COLENSA_14ComposedLayoutINSA_7SwizzleILi2ELi4ELi3EEENSA_18smem_ptr_flag_bitsILi16EEENSW_INSB_IJNSB_IJNSC_ILi8EEENSC_ILi16EEEEEENSB_IJSJ_SD_EEENSB_IJSD_NSC_ILi18EEEEEEEEENSB_IJNSB_IJSJ_NSC_ILi256EEEEEENSB_IJSD_SX_EEENSB_IJSX_NSC_ILi4096EEEEEEEEEEEEEvEENS14_INSA_13SM90_TMA_LOADENS16_IS18_S1A_NSW_INSB_IJNSB_IJS1B_S1B_EEES1E_S1G_EEENSB_IJS1J_S1K_NSB_IJSX_NSC_ILi2048EEEEEEEEEEEEEvEEEENS_8epilogue10collective6detail29Sm90TmaWarpSpecializedAdapterINS22_15DefaultEpilogueISM_NSB_IJNSB_IJllllEEESD_SX_EEES27_NS21_6thread17LinearCombinationISM_Li1EffLNS28_9ScaleType4KindE0ELNS_15FloatRoundStyleE2ESM_EENS_4gemm15EpilogueDefaultEEEEEvvEEEEvNT_6ParamsE)
        /*0008*/ 	.word	0x0000005a


	//----- nvinfo : EIATTR_FRAME_SIZE
	.align		4
.L_12:
        /*000c*/ 	.byte	0x04, 0x11
        /*000e*/ 	.short	(.L_14 - .L_13)
	.align		4
.L_13:
        /*0010*/ 	.word	index@(_ZN7cutlass13device_kernelINS_4conv6kernel13ConvUniversalINS1_16ConvProblemShapeILNS1_8OperatorE0ELi3EEENS1_10collective14CollectiveConvINS1_46MainloopSm90TmaGmmaWarpSpecializedImplicitGemmILS5_0ELi18ELi3EN4cute5tupleIJNSA_1CILi1EEESD_SD_EEENS1_36KernelImplicitTmaWarpSpecializedSm90ELi1EEENSB_IJNSC_ILi128EEENSC_ILi64EEENSB_IJNSC_ILi32EEEEEEEEENS_10bfloat16_tESM_NSA_8TiledMMAINSA_8MMA_AtomIJNSA_4SM904GMMA27MMA_64x64x16_F32BF16BF16_SSILNSQ_5MajorE0ELSS_0ELNSQ_7ScaleInE1ELST_1EEEEEENSA_6LayoutISE_NSB_IJNSC_ILi0EEESX_SX_EEEEENSB_IJNSA_10UnderscoreES10_S10_EEEEENS7_6detail26Sm90ImplicitGemmTileTraitsINSA_20SM90_TMA_LOAD_IM2COLENSA_14ComposedLayoutINSA_7SwizzleILi2ELi4ELi3EEENSA_18smem_ptr_flag_bitsILi16EEENSW_INSB_IJNSB_IJNSC_ILi8EEENSC_ILi16EEEEEENSB_IJSJ_SD_EEENSB_IJSD_NSC_ILi18EEEEEEEEENSB_IJNSB_IJSJ_NSC_ILi256EEEEEENSB_IJSD_SX_EEENSB_IJSX_NSC_ILi4096EEEEEEEEEEEEEvEENS14_INSA_13SM90_TMA_LOADENS16_IS18_S1A_NSW_INSB_IJNSB_IJS1B_S1B_EEES1E_S1G_EEENSB_IJS1J_S1K_NSB_IJSX_NSC_ILi2048EEEEEEEEEEEEEvEEEENS_8epilogue10collective6detail29Sm90TmaWarpSpecializedAdapterINS22_15DefaultEpilogueISM_NSB_IJNSB_IJllllEEESD_SX_EEES27_NS21_6thread17LinearCombinationISM_Li1EffLNS28_9ScaleType4KindE0ELNS_15FloatRoundStyleE2ESM_EENS_4gemm15EpilogueDefaultEEEEEvvEEEEvNT_6ParamsE)
        /*0014*/ 	.word	0x00000000


	//----- nvinfo : EIATTR_MIN_STACK_SIZE
	.align		4
.L_14:
        /*0018*/ 	.byte	0x04, 0x12
        /*001a*/ 	.short	(.L_16 - .L_15)
	.align		4
.L_15:
        /*001c*/ 	.word	index@(_ZN7cutlass13device_kernelINS_4conv6kernel13ConvUniversalINS1_16ConvProblemShapeILNS1_8OperatorE0ELi3EEENS1_10collective14CollectiveConvINS1_46MainloopSm90TmaGmmaWarpSpecializedImplicitGemmILS5_0ELi18ELi3EN4cute5tupleIJNSA_1CILi1EEESD_SD_EEENS1_36KernelImplicitTmaWarpSpecializedSm90ELi1EEENSB_IJNSC_ILi128EEENSC_ILi64EEENSB_IJNSC_ILi32EEEEEEEEENS_10bfloat16_tESM_NSA_8TiledMMAINSA_8MMA_AtomIJNSA_4SM904GMMA27MMA_64x64x16_F32BF16BF16_SSILNSQ_5MajorE0ELSS_0ELNSQ_7ScaleInE1ELST_1EEEEEENSA_6LayoutISE_NSB_IJNSC_ILi0EEESX_SX_EEEEENSB_IJNSA_10UnderscoreES10_S10_EEEEENS7_6detail26Sm90ImplicitGemmTileTraitsINSA_20SM90_TMA_LOAD_IM2COLENSA_14ComposedLayoutINSA_7SwizzleILi2ELi4ELi3EEENSA_18smem_ptr_flag_bitsILi16EEENSW_INSB_IJNSB_IJNSC_ILi8EEENSC_ILi16EEEEEENSB_IJSJ_SD_EEENSB_IJSD_NSC_ILi18EEEEEEEEENSB_IJNSB_IJSJ_NSC_ILi256EEEEEENSB_IJSD_SX_EEENSB_IJSX_NSC_ILi4096EEEEEEEEEEEEEvEENS14_INSA_13SM90_TMA_LOADENS16_IS18_S1A_NSW_INSB_IJNSB_IJS1B_S1B_EEES1E_S1G_EEENSB_IJS1J_S1K_NSB_IJSX_NSC_ILi2048EEEEEEEEEEEEEvEEEENS_8epilogue10collective6detail29Sm90TmaWarpSpecializedAdapterINS22_15DefaultEpilogueISM_NSB_IJNSB_IJllllEEESD_SX_EEES27_NS21_6thread17LinearCombinationISM_Li1EffLNS28_9ScaleType4KindE0ELNS_15FloatRoundStyleE2ESM_EENS_4gemm15EpilogueDefaultEEEEEvvEEEEvNT_6ParamsE)
        /*0020*/ 	.word	0x00000000
.L_16:


//--------------------- .nv.compat                --------------------------
	.section	.nv.compat,"",@"SHT_CUDA_COMPAT_INFO"
	.align	4
        /*0000*/ 	.byte	0x02, 0x09, 0x01, 0x00, 0x02, 0x02, 0x04, 0x00, 0x02, 0x05, 0x05, 0x00, 0x03, 0x07, 0x01, 0x01
        /*0010*/ 	.byte	0x02, 0x03, 0x01, 0x00, 0x02, 0x06, 0x01, 0x00, 0x04, 0x0b, 0x08, 0x00, 0x00, 0x00, 0x00, 0x00
        /*0020*/ 	.byte	0x00, 0x00, 0x00, 0x00


//--------------------- .nv.info._ZN7cutlass13device_kernelINS_4conv6kernel13ConvUniversalINS1_16ConvProblemShapeILNS1_8OperatorE0ELi3EEENS1_10collective14CollectiveConvINS1_46MainloopSm90TmaGmmaWarpSpecializedImplicitGemmILS5_0ELi18ELi3EN4cute5tupleIJNSA_1CILi1EEESD_SD_EEENS1_36KernelImplicitTmaWarpSpecializedSm90ELi1EEENSB_IJNSC_ILi128EEENSC_ILi64EEENSB_IJNSC_ILi32EEEEEEEEENS_10bfloat16_tESM_NSA_8TiledMMAINSA_8MMA_AtomIJNSA_4SM904GMMA27MMA_64x64x16_F32BF16BF16_SSILNSQ_5MajorE0ELSS_0ELNSQ_7ScaleInE1ELST_1EEEEEENSA_6LayoutISE_NSB_IJNSC_ILi0EEESX_SX_EEEEENSB_IJNSA_10UnderscoreES10_S10_EEEEENS7_6detail26Sm90ImplicitGemmTileTraitsINSA_20SM90_TMA_LOAD_IM2COLENSA_14ComposedLayoutINSA_7SwizzleILi2ELi4ELi3EEENSA_18smem_ptr_flag_bitsILi16EEENSW_INSB_IJNSB_IJNSC_ILi8EEENSC_ILi16EEEEEENSB_IJSJ_SD_EEENSB_IJSD_NSC_ILi18EEEEEEEEENSB_IJNSB_IJSJ_NSC_ILi256EEEEEENSB_IJSD_SX_EEENSB_IJSX_NSC_ILi4096EEEEEEEEEEEEEvEENS14_INSA_13SM90_TMA_LOADENS16_IS18_S1A_NSW_INSB_IJNSB_IJS1B_S1B_EEES1E_S1G_EEENSB_IJS1J_S1K_NSB_IJSX_NSC_ILi2048EEEEEEEEEEEEEvEEEENS_8epilogue10collective6detail29Sm90TmaWarpSpecializedAdapterINS22_15DefaultEpilogueISM_NSB_IJNSB_IJllllEEESD_SX_EEES27_NS21_6thread17LinearCombinationISM_Li1EffLNS28_9ScaleType4KindE0ELNS_15FloatRoundStyleE2ESM_EENS_4gemm15EpilogueDefaultEEEEEvvEEEEvNT_6ParamsE --------------------------
	.section	.nv.info._ZN7cutlass13device_kernelINS_4conv6kernel13ConvUniversalINS1_16ConvProblemShapeILNS1_8OperatorE0ELi3EEENS1_10collective14CollectiveConvINS1_46MainloopSm90TmaGmmaWarpSpecializedImplicitGemmILS5_0ELi18ELi3EN4cute5tupleIJNSA_1CILi1EEESD_SD_EEENS1_36KernelImplicitTmaWarpSpecializedSm90ELi1EEENSB_IJNSC_ILi128EEENSC_ILi64EEENSB_IJNSC_ILi32EEEEEEEEENS_10bfloat16_tESM_NSA_8TiledMMAINSA_8MMA_AtomIJNSA_4SM904GMMA27MMA_64x64x16_F32BF16BF16_SSILNSQ_5MajorE0ELSS_0ELNSQ_7ScaleInE1ELST_1EEEEEENSA_6LayoutISE_NSB_IJNSC_ILi0EEESX_SX_EEEEENSB_IJNSA_10UnderscoreES10_S10_EEEEENS7_6detail26Sm90ImplicitGemmTileTraitsINSA_20SM90_TMA_LOAD_IM2COLENSA_14ComposedLayoutINSA_7SwizzleILi2ELi4ELi3EEENSA_18smem_ptr_flag_bitsILi16EEENSW_INSB_IJNSB_IJNSC_ILi8EEENSC_ILi16EEEEEENSB_IJSJ_SD_EEENSB_IJSD_NSC_ILi18EEEEEEEEENSB_IJNSB_IJSJ_NSC_ILi256EEEEEENSB_IJSD_SX_EEENSB_IJSX_NSC_ILi4096EEEEEEEEEEEEEvEENS14_INSA_13SM90_TMA_LOADENS16_IS18_S1A_NSW_INSB_IJNSB_IJS1B_S1B_EEES1E_S1G_EEENSB_IJS1J_S1K_NSB_IJSX_NSC_ILi2048EEEEEEEEEEEEEvEEEENS_8epilogue10collective6detail29Sm90TmaWarpSpecializedAdapterINS22_15DefaultEpilogueISM_NSB_IJNSB_IJllllEEESD_SX_EEES27_NS21_6thread17LinearCombinationISM_Li1EffLNS28_9ScaleType4KindE0ELNS_15FloatRoundStyleE2ESM_EENS_4gemm15EpilogueDefaultEEEEEvvEEEEvNT_6ParamsE,"",@"SHT_CUDA_INFO"
	.sectionflags	@""
	.align	4


	//----- nvinfo : EIATTR_CUDA_API_VERSION
	.align		4
        /*0000*/ 	.byte	0x04, 0x37
        /*0002*/ 	.short	(.L_18 - .L_17)
.L_17:
        /*0004*/ 	.word	0x00000082


	//----- nvinfo : EIATTR_KPARAM_INFO
	.align		4
.L_18:
        /*0008*/ 	.byte	0x04, 0x17
        /*000a*/ 	.short	(.L_20 - .L_19)
.L_19:
        /*000c*/ 	.word	0x00000000
        /*0010*/ 	.short	0x0000
        /*0012*/ 	.short	0x0070
        /*0014*/ 	.byte	0x00, 0xf0, 0x01, 0x10


	//----- nvinfo : EIATTR_SPARSE_MMA_MASK
	.align		4
.L_20:
        /*0018*/ 	.byte	0x03, 0x50
        /*001a*/ 	.short	0x0000


	//----- nvinfo : EIATTR_MAXREG_COUNT
	.align		4
        /*001c*/ 	.byte	0x03, 0x1b
        /*001e*/ 	.short	0x00ff


	//----- nvinfo : EIATTR_NUM_BARRIERS
	.align		4
        /*0020*/ 	.byte	0x02, 0x4c
        /*0022*/ 	.byte	0x01
	.zero		1


	//----- nvinfo : EIATTR_MERCURY_ISA_VERSION
	.align		4
        /*0024*/ 	.byte	0x03, 0x5f
        /*0026*/ 	.short	0x0101


	//----- nvinfo : EIATTR_COOP_GROUP_MASK_REGIDS
	.align		4
        /*0028*/ 	.byte	0x04, 0x29
        /*002a*/ 	.short	(.L_22 - .L_21)


	//   ....[0]....
.L_21:
        /*002c*/ 	.word	0xffffffff


	//   ....[1]....
        /*0030*/ 	.word	0xffffffff


	//   ....[2]....
        /*0034*/ 	.word	0xffffffff


	//----- nvinfo : EIATTR_COOP_GROUP_INSTR_OFFSETS
	.align		4
.L_22:
        /*0038*/ 	.byte	0x04, 0x28
        /*003a*/ 	.short	(.L_24 - .L_23)


	//   ....[0]....
.L_23:
        /*003c*/ 	.word	0x00000060


	//   ....[1]....
        /*0040*/ 	.word	0x00000070


	//   ....[2]....
        /*0044*/ 	.word	0x00000130


	//----- nvinfo : EIATTR_MBARRIER_INSTR_OFFSETS
	.align		4
.L_24:
        /*0048*/ 	.byte	0x04, 0x39
        /*004a*/ 	.short	(.L_26 - .L_25)


	//   ....[0]....
.L_25:
        /*004c*/ 	.word	0x00000270
        /*0050*/ 	.word	0x000000ff
        /*0054*/ 	.word	0x00036000
        /*0058*/ 	.short	0x0100
        /*005a*/ 	.byte	0x08
	.zero		1


	//   ....[1]....
        /*005c*/ 	.word	0x00000280
        /*0060*/ 	.word	0x000000ff
        /*0064*/ 	.word	0x00036090
        /*0068*/ 	.short	0x0100
        /*006a*/ 	.byte	0x08
	.zero		1


	//   ....[2]....
        /*006c*/ 	.word	0x00000290
        /*0070*/ 	.word	0x000000ff
        /*0074*/ 	.word	0x00036008
        /*0078*/ 	.short	0x0100
        /*007a*/ 	.byte	0x08
	.zero		1


	//   ....[3]....
        /*007c*/ 	.word	0x000002a0
        /*0080*/ 	.word	0x000000ff
        /*0084*/ 	.word	0x00036098
        /*0088*/ 	.short	0x0100
        /*008a*/ 	.byte	0x08
	.zero		1


	//   ....[4]....
        /*008c*/ 	.word	0x000002b0
        /*0090*/ 	.word	0x000000ff
        /*0094*/ 	.word	0x00036010
        /*0098*/ 	.short	0x0100
        /*009a*/ 	.byte	0x08
	.zero		1


	//   ....[5]....
        /*009c*/ 	.word	0x000002c0
        /*00a0*/ 	.word	0x000000ff
        /*00a4*/ 	.word	0x000360a0
        /*00a8*/ 	.short	0x0100
        /*00aa*/ 	.byte	0x08
	.zero		1


	//   ....[6]....
        /*00ac*/ 	.word	0x000002d0
        /*00b0*/ 	.word	0x000000ff
        /*00b4*/ 	.word	0x00036018
        /*00b8*/ 	.short	0x0100
        /*00ba*/ 	.byte	0x08
	.zero		1


	//   ....[7]....
        /*00bc*/ 	.word	0x000002e0
        /*00c0*/ 	.word	0x000000ff
        /*00c4*/ 	.word	0x000360a8
        /*00c8*/ 	.short	0x0100
        /*00ca*/ 	.byte	0x08
	.zero		1


	//   ....[8]....
        /*00cc*/ 	.word	0x000002f0
        /*00d0*/ 	.word	0x000000ff
        /*00d4*/ 	.word	0x00036020
        /*00d8*/ 	.short	0x0100
        /*00da*/ 	.byte	0x08
	.zero		1


	//   ....[9]....
        /*00dc*/ 	.word	0x00000300
        /*00e0*/ 	.word	0x000000ff
        /*00e4*/ 	.word	0x000360b0
        /*00e8*/ 	.short	0x0100
        /*00ea*/ 	.byte	0x08
	.zero		1


	//   ....[10]....
        /*00ec*/ 	.word	0x00000310
        /*00f0*/ 	.word	0x000000ff
        /*00f4*/ 	.word	0x00036028
        /*00f8*/ 	.short	0x0100
        /*00fa*/ 	.byte	0x08
	.zero		1


	//   ....[11]....
        /*00fc*/ 	.word	0x00000320
        /*0100*/ 	.word	0x000000ff
        /*0104*/ 	.word	0x000360b8
        /*0108*/ 	.short	0x0100
        /*010a*/ 	.byte	0x08
	.zero		1


	//   ....[12]....
        /*010c*/ 	.word	0x00000330
        /*0110*/ 	.word	0x000000ff
        /*0114*/ 	.word	0x00036030
        /*0118*/ 	.short	0x0100
        /*011a*/ 	.byte	0x08
	.zero		1


	//   ....[13]....
        /*011c*/ 	.word	0x00000340
        /*0120*/ 	.word	0x000000ff
        /*0124*/ 	.word	0x000360c0
        /*0128*/ 	.short	0x0100
        /*012a*/ 	.byte	0x08
	.zero		1


	//   ....[14]....
        /*012c*/ 	.word	0x00000350
        /*0130*/ 	.word	0x000000ff
        /*0134*/ 	.word	0x00036038
        /*0138*/ 	.short	0x0100
        /*013a*/ 	.byte	0x08
	.zero		1


	//   ....[15]....
        /*013c*/ 	.word	0x00000360
        /*0140*/ 	.word	0x000000ff
        /*0144*/ 	.word	0x000360c8
        /*0148*/ 	.short	0x0100
        /*014a*/ 	.byte	0x08
	.zero		1


	//   ....[16]....
        /*014c*/ 	.word	0x00000370
        /*0150*/ 	.word	0x000000ff
        /*0154*/ 	.word	0x00036040
        /*0158*/ 	.short	0x0100
        /*015a*/ 	.byte	0x08
	.zero		1


	//   ....[17]....
        /*015c*/ 	.word	0x00000380
        /*0160*/ 	.word	0x000000ff
        /*0164*/ 	.word	0x000360d0
        /*0168*/ 	.short	0x0100
        /*016a*/ 	.byte	0x08
	.zero		1


	//   ....[18]....
        /*016c*/ 	.word	0x00000390
        /*0170*/ 	.word	0x000000ff
        /*0174*/ 	.word	0x00036048
        /*0178*/ 	.short	0x0100
        /*017a*/ 	.byte	0x08
	.zero		1


	//   ....[19]....
        /*017c*/ 	.word	0x000003a0
        /*0180*/ 	.word	0x000000ff
        /*0184*/ 	.word	0x000360d8
        /*0188*/ 	.short	0x0100
        /*018a*/ 	.byte	0x08
	.zero		1


	//   ....[20]....
        /*018c*/ 	.word	0x000003b0
        /*0190*/ 	.word	0x000000ff
        /*0194*/ 	.word	0x00036050
        /*0198*/ 	.short	0x0100
        /*019a*/ 	.byte	0x08
	.zero		1


	//   ....[21]....
        /*019c*/ 	.word	0x000003c0
        /*01a0*/ 	.word	0x000000ff
        /*01a4*/ 	.word	0x000360e0
        /*01a8*/ 	.short	0x0100
        /*01aa*/ 	.byte	0x08
	.zero		1


	//   ....[22]....
        /*01ac*/ 	.word	0x000003d0
        /*01b0*/ 	.word	0x000000ff
        /*01b4*/ 	.word	0x00036058
        /*01b8*/ 	.short	0x0100
        /*01ba*/ 	.byte	0x08
	.zero		1


	//   ....[23]....
        /*01bc*/ 	.word	0x000003e0
        /*01c0*/ 	.word	0x000000ff
        /*01c4*/ 	.word	0x000360e8
        /*01c8*/ 	.short	0x0100
        /*01ca*/ 	.byte	0x08
	.zero		1


	//   ....[24]....
        /*01cc*/ 	.word	0x000003f0
        /*01d0*/ 	.word	0x000000ff
        /*01d4*/ 	.word	0x00036060
        /*01d8*/ 	.short	0x0100
        /*01da*/ 	.byte	0x08
	.zero		1


	//   ....[25]....
        /*01dc*/ 	.word	0x00000400
        /*01e0*/ 	.word	0x000000ff
        /*01e4*/ 	.word	0x000360f0
        /*01e8*/ 	.short	0x0100
        /*01ea*/ 	.byte	0x08
	.zero		1


	//   ....[26]....
        /*01ec*/ 	.word	0x00000410
        /*01f0*/ 	.word	0x000000ff
        /*01f4*/ 	.word	0x00036068
        /*01f8*/ 	.short	0x0100
        /*01fa*/ 	.byte	0x08
	.zero		1


	//   ....[27]....
        /*01fc*/ 	.word	0x00000420
        /*0200*/ 	.word	0x000000ff
        /*0204*/ 	.word	0x000360f8
        /*0208*/ 	.short	0x0100
        /*020a*/ 	.byte	0x08
	.zero		1


	//   ....[28]....
        /*020c*/ 	.word	0x00000430
        /*0210*/ 	.word	0x000000ff
        /*0214*/ 	.word	0x00036070
        /*0218*/ 	.short	0x0100
        /*021a*/ 	.byte	0x08
	.zero		1


	//   ....[29]....
        /*021c*/ 	.word	0x00000440
        /*0220*/ 	.word	0x000000ff
        /*0224*/ 	.word	0x00036100
        /*0228*/ 	.short	0x0100
        /*022a*/ 	.byte	0x08
	.zero		1


	//   ....[30]....
        /*022c*/ 	.word	0x00000450
        /*0230*/ 	.word	0x000000ff
        /*0234*/ 	.word	0x00036078
        /*0238*/ 	.short	0x0100
        /*023a*/ 	.byte	0x08
	.zero		1


	//   ....[31]....
        /*023c*/ 	.word	0x00000460
        /*0240*/ 	.word	0x000000ff
        /*0244*/ 	.word	0x00036108
        /*0248*/ 	.short	0x0100
        /*024a*/ 	.byte	0x08
	.zero		1


	//   ....[32]....
        /*024c*/ 	.word	0x00000470
        /*0250*/ 	.word	0x000000ff
        /*0254*/ 	.word	0x00036080
        /*0258*/ 	.short	0x0100
        /*025a*/ 	.byte	0x08
	.zero		1


	//   ....[33]....
        /*025c*/ 	.word	0x00000480
        /*0260*/ 	.word	0x000000ff
        /*0264*/ 	.word	0x00036110
        /*0268*/ 	.short	0x0100
        /*026a*/ 	.byte	0x08
	.zero		1


	//   ....[34]....
        /*026c*/ 	.word	0x00000490
        /*0270*/ 	.word	0x000000ff
        /*0274*/ 	.word	0x00036088
        /*0278*/ 	.short	0x0100
        /*027a*/ 	.byte	0x08
	.zero		1


	//   ....[35]....
        /*027c*/ 	.word	0x000004a0
        /*0280*/ 	.word	0x000000ff
        /*0284*/ 	.word	0x00036118
        /*0288*/ 	.short	0x0100
        /*028a*/ 	.byte	0x08
	.zero		1


	//   ....[36]....
        /*028c*/ 	.word	0x00000b70
        /*0290*/ 	.word	0x00000005
        /*0294*/ 	.word	0x00036000
        /*0298*/ 	.short	0x010a
        /*029a*/ 	.byte	0x3f
	.zero		1


	//   ....[37]....
        /*029c*/ 	.word	0x00000ef0
        /*02a0*/ 	.word	0x00000006
        /*02a4*/ 	.word	0x00036000
        /*02a8*/ 	.short	0x010a
        /*02aa*/ 	.byte	0x3f
	.zero		1


	//   ....[38]....
        /*02ac*/ 	.word	0x000010f0
        /*02b0*/ 	.word	0x000000ff
        /*02b4*/ 	.word	0x00000000
        /*02b8*/ 	.short	0x0101
        /*02ba*/ 	.byte	0x06
	.zero		1


	//   ....[39]....
        /*02bc*/ 	.word	0x000012e0
        /*02c0*/ 	.word	0x00000003
        /*02c4*/ 	.word	0x00000000
        /*02c8*/ 	.short	0x0101
        /*02ca*/ 	.byte	0x3f
	.zero		1


	//   ....[40]....
        /*02cc*/ 	.word	0x000060d0
        /*02d0*/ 	.word	0x00000011
        /*02d4*/ 	.word	0x00036090
        /*02d8*/ 	.short	0x010a
        /*02da*/ 	.byte	0x3f
	.zero		1


	//   ....[41]....
        /*02dc*/ 	.word	0x000068c0
        /*02e0*/ 	.word	0x00000004
        /*02e4*/ 	.word	0x00000000
        /*02e8*/ 	.short	0x010a
        /*02ea*/ 	.byte	0x3f
	.zero		1


	//   ....[42]....
        /*02ec*/ 	.word	0x00006970
        /*02f0*/ 	.word	0x00000002
        /*02f4*/ 	.word	0x00000000
        /*02f8*/ 	.short	0x010a
        /*02fa*/ 	.byte	0x3f
	.zero		1


	//   ....[43]....
        /*02fc*/ 	.word	0x00006a20
        /*0300*/ 	.word	0x00000002
        /*0304*/ 	.word	0x00000000
        /*0308*/ 	.short	0x010a
        /*030a*/ 	.byte	0x3f
	.zero		1


	//   ....[44]....
        /*030c*/ 	.word	0x00006ad0
        /*0310*/ 	.word	0x00000002
        /*0314*/ 	.word	0x00000000
        /*0318*/ 	.short	0x010a
        /*031a*/ 	.byte	0x3f
	.zero		1


	//   ....[45]....
        /*031c*/ 	.word	0x00006b80
        /*0320*/ 	.word	0x00000002
        /*0324*/ 	.word	0x00000000
        /*0328*/ 	.short	0x010a
        /*032a*/ 	.byte	0x3f
	.zero		1


	//   ....[46]....
        /*032c*/ 	.word	0x00006c30
        /*0330*/ 	.word	0x00000002
        /*0334*/ 	.word	0x00000000
        /*0338*/ 	.short	0x010a
        /*033a*/ 	.byte	0x3f
	.zero		1


	//   ....[47]....
        /*033c*/ 	.word	0x00006ce0
        /*0340*/ 	.word	0x00000002
        /*0344*/ 	.word	0x00000000
        /*0348*/ 	.short	0x010a
        /*034a*/ 	.byte	0x3f
	.zero		1


	//   ....[48]....
        /*034c*/ 	.word	0x00006d90
        /*0350*/ 	.word	0x00000002
        /*0354*/ 	.word	0x00000000
        /*0358*/ 	.short	0x010a
        /*035a*/ 	.byte	0x3f
	.zero		1


	//   ....[49]....
        /*035c*/ 	.word	0x00006e40
        /*0360*/ 	.word	0x00000002
        /*0364*/ 	.word	0x00000000
        /*0368*/ 	.short	0x010a
        /*036a*/ 	.byte	0x3f
	.zero		1


	//   ....[50]....
        /*036c*/ 	.word	0x00006ef0
        /*0370*/ 	.word	0x00000002
        /*0374*/ 	.word	0x00000000
        /*0378*/ 	.short	0x010a
        /*037a*/ 	.byte	0x3f
	.zero		1


	//   ....[51]....
        /*037c*/ 	.word	0x00006fa0
        /*0380*/ 	.word	0x00000002
        /*0384*/ 	.word	0x00000000
        /*0388*/ 	.short	0x010a
        /*038a*/ 	.byte	0x3f
	.zero		1


	//   ....[52]....
        /*038c*/ 	.word	0x00007050
        /*0390*/ 	.word	0x00000002
        /*0394*/ 	.word	0x00000000
        /*0398*/ 	.short	0x010a
        /*039a*/ 	.byte	0x3f
	.zero		1


	//   ....[53]....
        /*039c*/ 	.word	0x00007100
        /*03a0*/ 	.word	0x00000002
        /*03a4*/ 	.word	0x00000000
        /*03a8*/ 	.short	0x010a
        /*03aa*/ 	.byte	0x3f
	.zero		1


	//   ....[54]....
        /*03ac*/ 	.word	0x000071b0
        /*03b0*/ 	.word	0x00000002
        /*03b4*/ 	.word	0x00000000
        /*03b8*/ 	.short	0x010a
        /*03ba*/ 	.byte	0x3f
	.zero		1


	//   ....[55]....
        /*03bc*/ 	.word	0x00007260
        /*03c0*/ 	.word	0x00000002
        /*03c4*/ 	.word	0x00000000
        /*03c8*/ 	.short	0x010a
        /*03ca*/ 	.byte	0x3f
	.zero		1


	//   ....[56]....
        /*03cc*/ 	.word	0x00007310
        /*03d0*/ 	.word	0x00000002
        /*03d4*/ 	.word	0x00000000
        /*03d8*/ 	.short	0x010a
        /*03da*/ 	.byte	0x3f
	.zero		1


	//   ....[57]....
        /*03dc*/ 	.word	0x000073c0
        /*03e0*/ 	.word	0x00000002
        /*03e4*/ 	.word	0x00000000
        /*03e8*/ 	.short	0x010a
        /*03ea*/ 	.byte	0x3f
	.zero		1


	//   ....[58]....
        /*03ec*/ 	.word	0x00007470
        /*03f0*/ 	.word	0x00000003
        /*03f4*/ 	.word	0x00000000
        /*03f8*/ 	.short	0x010a
        /*03fa*/ 	.byte	0x3f
	.zero		1


	//----- nvinfo : EIATTR_NUM_MBARRIERS
	.align		4
.L_26:
        /*03fc*/ 	.byte	0x03, 0x38
        /*03fe*/ 	.short	0x0024


	//----- nvinfo : EIATTR_EXIT_INSTR_OFFSETS
	.align		4
        /*0400*/ 	.byte	0x04, 0x1c
        /*0402*/ 	.short	(.L_28 - .L_27)


	//   ....[0]....
.L_27:
        /*0404*/ 	.word	0x000008a0


	//   ....[1]....
        /*0408*/ 	.word	0x00001430


	//   ....[2]....
        /*040c*/ 	.word	0x00004800


	//   ....[3]....
        /*0410*/ 	.word	0x00004830


	//   ....[4]....
        /*0414*/ 	.word	0x00005e90


	//   ....[5]....
        /*0418*/ 	.word	0x00005ec0


	//   ....[6]....
        /*041c*/ 	.word	0x00005ee0


	//   ....[7]....
        /*0420*/ 	.word	0x000067b0


	//   ....[8]....
        /*0424*/ 	.word	0x000074a0


	//----- nvinfo : EIATTR_MAX_THREADS
	.align		4
.L_28:
        /*0428*/ 	.byte	0x04, 0x05
        /*042a*/ 	.short	(.L_30 - .L_29)
.L_29:
        /*042c*/ 	.word	0x00000100
        /*0430*/ 	.word	0x00000001
        /*0434*/ 	.word	0x00000001


	//----- nvinfo : EIATTR_CRS_STACK_SIZE
	.align		4
.L_30:
        /*0438*/ 	.byte	0x04, 0x1e
        /*043a*/ 	.short	(.L_32 - .L_31)
.L_31:
        /*043c*/ 	.word	0x00000000


	//----- nvinfo : EIATTR_CBANK_PARAM_SIZE
	.align		4
.L_32:
        /*0440*/ 	.byte	0x03, 0x19
        /*0442*/ 	.short	0x0470


	//----- nvinfo : EIATTR_PARAM_CBANK
	.align		4
        /*0444*/ 	.byte	0x04, 0x0a
        /*0446*/ 	.short	(.L_34 - .L_33)
	.align		4
.L_33:
        /*0448*/ 	.word	index@(.nv.constant0._ZN7cutlass13device_kernelINS_4conv6kernel13ConvUniversalINS1_16ConvProblemShapeILNS1_8OperatorE0ELi3EEENS1_10collective14CollectiveConvINS1_46MainloopSm90TmaGmmaWarpSpecializedImplicitGemmILS5_0ELi18ELi3EN4cute5tupleIJNSA_1CILi1EEESD_SD_EEENS1_36KernelImplicitTmaWarpSpecializedSm90ELi1EEENSB_IJNSC_ILi128EEENSC_ILi64EEENSB_IJNSC_ILi32EEEEEEEEENS_10bfloat16_tESM_NSA_8TiledMMAINSA_8MMA_AtomIJNSA_4SM904GMMA27MMA_64x64x16_F32BF16BF16_SSILNSQ_5MajorE0ELSS_0ELNSQ_7ScaleInE1ELST_1EEEEEENSA_6LayoutISE_NSB_IJNSC_ILi0EEESX_SX_EEEEENSB_IJNSA_10UnderscoreES10_S10_EEEEENS7_6detail26Sm90ImplicitGemmTileTraitsINSA_20SM90_TMA_LOAD_IM2COLENSA_14ComposedLayoutINSA_7SwizzleILi2ELi4ELi3EEENSA_18smem_ptr_flag_bitsILi16EEENSW_INSB_IJNSB_IJNSC_ILi8EEENSC_ILi16EEEEEENSB_IJSJ_SD_EEENSB_IJSD_NSC_ILi18EEEEEEEEENSB_IJNSB_IJSJ_NSC_ILi256EEEEEENSB_IJSD_SX_EEENSB_IJSX_NSC_ILi4096EEEEEEEEEEEEEvEENS14_INSA_13SM90_TMA_LOADENS16_IS18_S1A_NSW_INSB_IJNSB_IJS1B_S1B_EEES1E_S1G_EEENSB_IJS1J_S1K_NSB_IJSX_NSC_ILi2048EEEEEEEEEEEEEvEEEENS_8epilogue10collective6detail29Sm90TmaWarpSpecializedAdapterINS22_15DefaultEpilogueISM_NSB_IJNSB_IJllllEEESD_SX_EEES27_NS21_6thread17LinearCombinationISM_Li1EffLNS28_9ScaleType4KindE0ELNS_15FloatRoundStyleE2ESM_EENS_4gemm15EpilogueDefaultEEEEEvvEEEEvNT_6ParamsE)
        /*044c*/ 	.short	0x0210
        /*044e*/ 	.short	0x0470


	//----- nvinfo : EIATTR_SW_WAR
	.align		4
.L_34:
        /*0450*/ 	.byte	0x04, 0x36
        /*0452*/ 	.short	(.L_36 - .L_35)
.L_35:
        /*0454*/ 	.word	0x00000008
.L_36:


//--------------------- .nv.callgraph             --------------------------
	.section	.nv.callgraph,"",@"SHT_CUDA_CALLGRAPH"
	.align	4
	.sectionentsize	8
	.align		4
        /*0000*/ 	.word	0x00000000
	.align		4
        /*0004*/ 	.word	0xffffffff
	.align		4
        /*0008*/ 	.word	0x00000000
	.align		4
        /*000c*/ 	.word	0xfffffffe
	.align		4
        /*0010*/ 	.word	0x00000000
	.align		4
        /*0014*/ 	.word	0xfffffffd
	.align		4
        /*0018*/ 	.word	0x00000000
	.align		4
        /*001c*/ 	.word	0xfffffffc


//--------------------- .nv.constant4             --------------------------
	.section	.nv.constant4,"a",@progbits
	.align	8
	.align		8
.nv.constant4:
        /*0000*/ 	.dword	_ZN39_INTERNAL_79513e6a_4_k_cu_97bc6124_26764cuda3std3__45__cpo5beginE
	.align		8
        /*0008*/ 	.dword	_ZN39_INTERNAL_79513e6a_4_k_cu_97bc6124_26764cuda3std3__45__cpo3endE
	.align		8
        /*0010*/ 	.dword	_ZN39_INTERNAL_79513e6a_4_k_cu_97bc6124_26764cuda3std3__45__cpo6cbeginE
	.align		8
        /*0018*/ 	.dword	_ZN39_INTERNAL_79513e6a_4_k_cu_97bc6124_26764cuda3std3__45__cpo4cendE
	.align		8
        /*0020*/ 	.dword	_ZN39_INTERNAL_79513e6a_4_k_cu_97bc6124_26764cuda3std3__441_GLOBAL__N__79513e6a_4_k_cu_97bc6124_26766ignoreE
	.align		8
        /*0028*/ 	.dword	_ZN39_INTERNAL_79513e6a_4_k_cu_97bc6124_26764cuda3std3__419piecewise_constructE
	.align		8
        /*0030*/ 	.dword	_ZN39_INTERNAL_79513e6a_4_k_cu_97bc6124_26764cuda3std3__48in_placeE
	.align		8
        /*0038*/ 	.dword	_ZN39_INTERNAL_79513e6a_4_k_cu_97bc6124_26764cuda3std6ranges3__45__cpo4swapE
	.align		8
        /*0040*/ 	.dword	_ZN39_INTERNAL_79513e6a_4_k_cu_97bc6124_26764cuda3std6ranges3__45__cpo9iter_moveE
	.align		8
        /*0048*/ 	.dword	_ZN39_INTERNAL_79513e6a_4_k_cu_97bc6124_26764cute7productE
	.align		8
        /*0050*/ 	.dword	_ZN39_INTERNAL_79513e6a_4_k_cu_97bc6124_26764cute1_E


//--------------------- .text._ZN7cutlass13device_kernelINS_4conv6kernel13ConvUniversalINS1_16ConvProblemShapeILNS1_8OperatorE0ELi3EEENS1_10collective14CollectiveConvINS1_46MainloopSm90TmaGmmaWarpSpecializedImplicitGemmILS5_0ELi18ELi3EN4cute5tupleIJNSA_1CILi1EEESD_SD_EEENS1_36KernelImplicitTmaWarpSpecializedSm90ELi1EEENSB_IJNSC_ILi128EEENSC_ILi64EEENSB_IJNSC_ILi32EEEEEEEEENS_10bfloat16_tESM_NSA_8TiledMMAINSA_8MMA_AtomIJNSA_4SM904GMMA27MMA_64x64x16_F32BF16BF16_SSILNSQ_5MajorE0ELSS_0ELNSQ_7ScaleInE1ELST_1EEEEEENSA_6LayoutISE_NSB_IJNSC_ILi0EEESX_SX_EEEEENSB_IJNSA_10UnderscoreES10_S10_EEEEENS7_6detail26Sm90ImplicitGemmTileTraitsINSA_20SM90_TMA_LOAD_IM2COLENSA_14ComposedLayoutINSA_7SwizzleILi2ELi4ELi3EEENSA_18smem_ptr_flag_bitsILi16EEENSW_INSB_IJNSB_IJNSC_ILi8EEENSC_ILi16EEEEEENSB_IJSJ_SD_EEENSB_IJSD_NSC_ILi18EEEEEEEEENSB_IJNSB_IJSJ_NSC_ILi256EEEEEENSB_IJSD_SX_EEENSB_IJSX_NSC_ILi4096EEEEEEEEEEEEEvEENS14_INSA_13SM90_TMA_LOADENS16_IS18_S1A_NSW_INSB_IJNSB_IJS1B_S1B_EEES1E_S1G_EEENSB_IJS1J_S1K_NSB_IJSX_NSC_ILi2048EEEEEEEEEEEEEvEEEENS_8epilogue10collective6detail29Sm90TmaWarpSpecializedAdapterINS22_15DefaultEpilogueISM_NSB_IJNSB_IJllllEEESD_SX_EEES27_NS21_6thread17LinearCombinationISM_Li1EffLNS28_9ScaleType4KindE0ELNS_15FloatRoundStyleE2ESM_EENS_4gemm15EpilogueDefaultEEEEEvvEEEEvNT_6ParamsE --------------------------
	.section	.text._ZN7cutlass13device_kernelINS_4conv6kernel13ConvUniversalINS1_16ConvProblemShapeILNS1_8OperatorE0ELi3EEENS1_10collective14CollectiveConvINS1_46MainloopSm90TmaGmmaWarpSpecializedImplicitGemmILS5_0ELi18ELi3EN4cute5tupleIJNSA_1CILi1EEESD_SD_EEENS1_36KernelImplicitTmaWarpSpecializedSm90ELi1EEENSB_IJNSC_ILi128EEENSC_ILi64EEENSB_IJNSC_ILi32EEEEEEEEENS_10bfloat16_tESM_NSA_8TiledMMAINSA_8MMA_AtomIJNSA_4SM904GMMA27MMA_64x64x16_F32BF16BF16_SSILNSQ_5MajorE0ELSS_0ELNSQ_7ScaleInE1ELST_1EEEEEENSA_6LayoutISE_NSB_IJNSC_ILi0EEESX_SX_EEEEENSB_IJNSA_10UnderscoreES10_S10_EEEEENS7_6detail26Sm90ImplicitGemmTileTraitsINSA_20SM90_TMA_LOAD_IM2COLENSA_14ComposedLayoutINSA_7SwizzleILi2ELi4ELi3EEENSA_18smem_ptr_flag_bitsILi16EEENSW_INSB_IJNSB_IJNSC_ILi8EEENSC_ILi16EEEEEENSB_IJSJ_SD_EEENSB_IJSD_NSC_ILi18EEEEEEEEENSB_IJNSB_IJSJ_NSC_ILi256EEEEEENSB_IJSD_SX_EEENSB_IJSX_NSC_ILi4096EEEEEEEEEEEEEvEENS14_INSA_13SM90_TMA_LOADENS16_IS18_S1A_NSW_INSB_IJNSB_IJS1B_S1B_EEES1E_S1G_EEENSB_IJS1J_S1K_NSB_IJSX_NSC_ILi2048EEEEEEEEEEEEEvEEEENS_8epilogue10collective6detail29Sm90TmaWarpSpecializedAdapterINS22_15DefaultEpilogueISM_NSB_IJNSB_IJllllEEESD_SX_EEES27_NS21_6thread17LinearCombinationISM_Li1EffLNS28_9ScaleType4KindE0ELNS_15FloatRoundStyleE2ESM_EENS_4gemm15EpilogueDefaultEEEEEvvEEEEvNT_6ParamsE,"ax",@progbits
	.align	128
.text._ZN7cutlass13device_kernelINS_4conv6kernel13ConvUniversalINS1_16ConvProblemShapeILNS1_8OperatorE0ELi3EEENS1_10collective14CollectiveConvINS1_46MainloopSm90TmaGmmaWarpSpecializedImplicitGemmILS5_0ELi18ELi3EN4cute5tupleIJNSA_1CILi1EEESD_SD_EEENS1_36KernelImplicitTmaWarpSpecializedSm90ELi1EEENSB_IJNSC_ILi128EEENSC_ILi64EEENSB_IJNSC_ILi32EEEEEEEEENS_10bfloat16_tESM_NSA_8TiledMMAINSA_8MMA_AtomIJNSA_4SM904GMMA27MMA_64x64x16_F32BF16BF16_SSILNSQ_5MajorE0ELSS_0ELNSQ_7ScaleInE1ELST_1EEEEEENSA_6LayoutISE_NSB_IJNSC_ILi0EEESX_SX_EEEEENSB_IJNSA_10UnderscoreES10_S10_EEEEENS7_6detail26Sm90ImplicitGemmTileTraitsINSA_20SM90_TMA_LOAD_IM2COLENSA_14ComposedLayoutINSA_7SwizzleILi2ELi4ELi3EEENSA_18smem_ptr_flag_bitsILi16EEENSW_INSB_IJNSB_IJNSC_ILi8EEENSC_ILi16EEEEEENSB_IJSJ_SD_EEENSB_IJSD_NSC_ILi18EEEEEEEEENSB_IJNSB_IJSJ_NSC_ILi256EEEEEENSB_IJSD_SX_EEENSB_IJSX_NSC_ILi4096EEEEEEEEEEEEEvEENS14_INSA_13SM90_TMA_LOADENS16_IS18_S1A_NSW_INSB_IJNSB_IJS1B_S1B_EEES1E_S1G_EEENSB_IJS1J_S1K_NSB_IJSX_NSC_ILi2048EEEEEEEEEEEEEvEEEENS_8epilogue10collective6detail29Sm90TmaWarpSpecializedAdapterINS22_15DefaultEpilogueISM_NSB_IJNSB_IJllllEEESD_SX_EEES27_NS21_6thread17LinearCombinationISM_Li1EffLNS28_9ScaleType4KindE0ELNS_15FloatRoundStyleE2ESM_EENS_4gemm15EpilogueDefaultEEEEEvvEEEEvNT_6ParamsE:
        .type           _ZN7cutlass13device_kernelINS_4conv6kernel13ConvUniversalINS1_16ConvProblemShapeILNS1_8OperatorE0ELi3EEENS1_10collective14CollectiveConvINS1_46MainloopSm90TmaGmmaWarpSpecializedImplicitGemmILS5_0ELi18ELi3EN4cute5tupleIJNSA_1CILi1EEESD_SD_EEENS1_36KernelImplicitTmaWarpSpecializedSm90ELi1EEENSB_IJNSC_ILi128EEENSC_ILi64EEENSB_IJNSC_ILi32EEEEEEEEENS_10bfloat16_tESM_NSA_8TiledMMAINSA_8MMA_AtomIJNSA_4SM904GMMA27MMA_64x64x16_F32BF16BF16_SSILNSQ_5MajorE0ELSS_0ELNSQ_7ScaleInE1ELST_1EEEEEENSA_6LayoutISE_NSB_IJNSC_ILi0EEESX_SX_EEEEENSB_IJNSA_10UnderscoreES10_S10_EEEEENS7_6detail26Sm90ImplicitGemmTileTraitsINSA_20SM90_TMA_LOAD_IM2COLENSA_14ComposedLayoutINSA_7SwizzleILi2ELi4ELi3EEENSA_18smem_ptr_flag_bitsILi16EEENSW_INSB_IJNSB_IJNSC_ILi8EEENSC_ILi16EEEEEENSB_IJSJ_SD_EEENSB_IJSD_NSC_ILi18EEEEEEEEENSB_IJNSB_IJSJ_NSC_ILi256EEEEEENSB_IJSD_SX_EEENSB_IJSX_NSC_ILi4096EEEEEEEEEEEEEvEENS14_INSA_13SM90_TMA_LOADENS16_IS18_S1A_NSW_INSB_IJNSB_IJS1B_S1B_EEES1E_S1G_EEENSB_IJS1J_S1K_NSB_IJSX_NSC_ILi2048EEEEEEEEEEEEEvEEEENS_8epilogue10collective6detail29Sm90TmaWarpSpecializedAdapterINS22_15DefaultEpilogueISM_NSB_IJNSB_IJllllEEESD_SX_EEES27_NS21_6thread17LinearCombinationISM_Li1EffLNS28_9ScaleType4KindE0ELNS_15FloatRoundStyleE2ESM_EENS_4gemm15EpilogueDefaultEEEEEvvEEEEvNT_6ParamsE,@function
        .size           _ZN7cutlass13device_kernelINS_4conv6kernel13ConvUniversalINS1_16ConvProblemShapeILNS1_8OperatorE0ELi3EEENS1_10collective14CollectiveConvINS1_46MainloopSm90TmaGmmaWarpSpecializedImplicitGemmILS5_0ELi18ELi3EN4cute5tupleIJNSA_1CILi1EEESD_SD_EEENS1_36KernelImplicitTmaWarpSpecializedSm90ELi1EEENSB_IJNSC_ILi128EEENSC_ILi64EEENSB_IJNSC_ILi32EEEEEEEEENS_10bfloat16_tESM_NSA_8TiledMMAINSA_8MMA_AtomIJNSA_4SM904GMMA27MMA_64x64x16_F32BF16BF16_SSILNSQ_5MajorE0ELSS_0ELNSQ_7ScaleInE1ELST_1EEEEEENSA_6LayoutISE_NSB_IJNSC_ILi0EEESX_SX_EEEEENSB_IJNSA_10UnderscoreES10_S10_EEEEENS7_6detail26Sm90ImplicitGemmTileTraitsINSA_20SM90_TMA_LOAD_IM2COLENSA_14ComposedLayoutINSA_7SwizzleILi2ELi4ELi3EEENSA_18smem_ptr_flag_bitsILi16EEENSW_INSB_IJNSB_IJNSC_ILi8EEENSC_ILi16EEEEEENSB_IJSJ_SD_EEENSB_IJSD_NSC_ILi18EEEEEEEEENSB_IJNSB_IJSJ_NSC_ILi256EEEEEENSB_IJSD_SX_EEENSB_IJSX_NSC_ILi4096EEEEEEEEEEEEEvEENS14_INSA_13SM90_TMA_LOADENS16_IS18_S1A_NSW_INSB_IJNSB_IJS1B_S1B_EEES1E_S1G_EEENSB_IJS1J_S1K_NSB_IJSX_NSC_ILi2048EEEEEEEEEEEEEvEEEENS_8epilogue10collective6detail29Sm90TmaWarpSpecializedAdapterINS22_15DefaultEpilogueISM_NSB_IJNSB_IJllllEEESD_SX_EEES27_NS21_6thread17LinearCombinationISM_Li1EffLNS28_9ScaleType4KindE0ELNS_15FloatRoundStyleE2ESM_EENS_4gemm15EpilogueDefaultEEEEEvvEEEEvNT_6ParamsE,(.L_x_170 - _ZN7cutlass13device_kernelINS_4conv6kernel13ConvUniversalINS1_16ConvProblemShapeILNS1_8OperatorE0ELi3EEENS1_10collective14CollectiveConvINS1_46MainloopSm90TmaGmmaWarpSpecializedImplicitGemmILS5_0ELi18ELi3EN4cute5tupleIJNSA_1CILi1EEESD_SD_EEENS1_36KernelImplicitTmaWarpSpecializedSm90ELi1EEENSB_IJNSC_ILi128EEENSC_ILi64EEENSB_IJNSC_ILi32EEEEEEEEENS_10bfloat16_tESM_NSA_8TiledMMAINSA_8MMA_AtomIJNSA_4SM904GMMA27MMA_64x64x16_F32BF16BF16_SSILNSQ_5MajorE0ELSS_0ELNSQ_7ScaleInE1ELST_1EEEEEENSA_6LayoutISE_NSB_IJNSC_ILi0EEESX_SX_EEEEENSB_IJNSA_10UnderscoreES10_S10_EEEEENS7_6detail26Sm90ImplicitGemmTileTraitsINSA_20SM90_TMA_LOAD_IM2COLENSA_14ComposedLayoutINSA_7SwizzleILi2ELi4ELi3EEENSA_18smem_ptr_flag_bitsILi16EEENSW_INSB_IJNSB_IJNSC_ILi8EEENSC_ILi16EEEEEENSB_IJSJ_SD_EEENSB_IJSD_NSC_ILi18EEEEEEEEENSB_IJNSB_IJSJ_NSC_ILi256EEEEEENSB_IJSD_SX_EEENSB_IJSX_NSC_ILi4096EEEEEEEEEEEEEvEENS14_INSA_13SM90_TMA_LOADENS16_IS18_S1A_NSW_INSB_IJNSB_IJS1B_S1B_EEES1E_S1G_EEENSB_IJS1J_S1K_NSB_IJSX_NSC_ILi2048EEEEEEEEEEEEEvEEEENS_8epilogue10collective6detail29Sm90TmaWarpSpecializedAdapterINS22_15DefaultEpilogueISM_NSB_IJNSB_IJllllEEESD_SX_EEES27_NS21_6thread17LinearCombinationISM_Li1EffLNS28_9ScaleType4KindE0ELNS_15FloatRoundStyleE2ESM_EENS_4gemm15EpilogueDefaultEEEEEvvEEEEvNT_6ParamsE)
        .other          _ZN7cutlass13device_kernelINS_4conv6kernel13ConvUniversalINS1_16ConvProblemShapeILNS1_8OperatorE0ELi3EEENS1_10collective14CollectiveConvINS1_46MainloopSm90TmaGmmaWarpSpecializedImplicitGemmILS5_0ELi18ELi3EN4cute5tupleIJNSA_1CILi1EEESD_SD_EEENS1_36KernelImplicitTmaWarpSpecializedSm90ELi1EEENSB_IJNSC_ILi128EEENSC_ILi64EEENSB_IJNSC_ILi32EEEEEEEEENS_10bfloat16_tESM_NSA_8TiledMMAINSA_8MMA_AtomIJNSA_4SM904GMMA27MMA_64x64x16_F32BF16BF16_SSILNSQ_5MajorE0ELSS_0ELNSQ_7ScaleInE1ELST_1EEEEEENSA_6LayoutISE_NSB_IJNSC_ILi0EEESX_SX_EEEEENSB_IJNSA_10UnderscoreES10_S10_EEEEENS7_6detail26Sm90ImplicitGemmTileTraitsINSA_20SM90_TMA_LOAD_IM2COLENSA_14ComposedLayoutINSA_7SwizzleILi2ELi4ELi3EEENSA_18smem_ptr_flag_bitsILi16EEENSW_INSB_IJNSB_IJNSC_ILi8EEENSC_ILi16EEEEEENSB_IJSJ_SD_EEENSB_IJSD_NSC_ILi18EEEEEEEEENSB_IJNSB_IJSJ_NSC_ILi256EEEEEENSB_IJSD_SX_EEENSB_IJSX_NSC_ILi4096EEEEEEEEEEEEEvEENS14_INSA_13SM90_TMA_LOADENS16_IS18_S1A_NSW_INSB_IJNSB_IJS1B_S1B_EEES1E_S1G_EEENSB_IJS1J_S1K_NSB_IJSX_NSC_ILi2048EEEEEEEEEEEEEvEEEENS_8epilogue10collective6detail29Sm90TmaWarpSpecializedAdapterINS22_15DefaultEpilogueISM_NSB_IJNSB_IJllllEEESD_SX_EEES27_NS21_6thread17LinearCombinationISM_Li1EffLNS28_9ScaleType4KindE0ELNS_15FloatRoundStyleE2ESM_EENS_4gemm15EpilogueDefaultEEEEEvvEEEEvNT_6ParamsE,@"STO_CUDA_ENTRY STV_DEFAULT"
_ZN7cutlass13device_kernelINS_4conv6kernel13ConvUniversalINS1_16ConvProblemShapeILNS1_8OperatorE0ELi3EEENS1_10collective14CollectiveConvINS1_46MainloopSm90TmaGmmaWarpSpecializedImplicitGemmILS5_0ELi18ELi3EN4cute5tupleIJNSA_1CILi1EEESD_SD_EEENS1_36KernelImplicitTmaWarpSpecializedSm90ELi1EEENSB_IJNSC_ILi128EEENSC_ILi64EEENSB_IJNSC_ILi32EEEEEEEEENS_10bfloat16_tESM_NSA_8TiledMMAINSA_8MMA_AtomIJNSA_4SM904GMMA27MMA_64x64x16_F32BF16BF16_SSILNSQ_5MajorE0ELSS_0ELNSQ_7ScaleInE1ELST_1EEEEEENSA_6LayoutISE_NSB_IJNSC_ILi0EEESX_SX_EEEEENSB_IJNSA_10UnderscoreES10_S10_EEEEENS7_6detail26Sm90ImplicitGemmTileTraitsINSA_20SM90_TMA_LOAD_IM2COLENSA_14ComposedLayoutINSA_7SwizzleILi2ELi4ELi3EEENSA_18smem_ptr_flag_bitsILi16EEENSW_INSB_IJNSB_IJNSC_ILi8EEENSC_ILi16EEEEEENSB_IJSJ_SD_EEENSB_IJSD_NSC_ILi18EEEEEEEEENSB_IJNSB_IJSJ_NSC_ILi256EEEEEENSB_IJSD_SX_EEENSB_IJSX_NSC_ILi4096EEEEEEEEEEEEEvEENS14_INSA_13SM90_TMA_LOADENS16_IS18_S1A_NSW_INSB_IJNSB_IJS1B_S1B_EEES1E_S1G_EEENSB_IJS1J_S1K_NSB_IJSX_NSC_ILi2048EEEEEEEEEEEEEvEEEENS_8epilogue10collective6detail29Sm90TmaWarpSpecializedAdapterINS22_15DefaultEpilogueISM_NSB_IJNSB_IJllllEEESD_SX_EEES27_NS21_6thread17LinearCombinationISM_Li1EffLNS28_9ScaleType4KindE0ELNS_15FloatRoundStyleE2ESM_EENS_4gemm15EpilogueDefaultEEEEEvvEEEEvNT_6ParamsE:
[----:B------:R-:W-:Y:S01]  /*0000*/  LDC R1, c[0x0][0x28] ;  /* 0x00000a00ff017b82 */ /* 0x000fe20000000800 */
[----:B------:R-:W0:Y:S01]  /*0010*/  S2R R8, SR_TID.X ;  /* 0x0000000000087919 */ /* 0x000e220000002100 */
[----:B------:R-:W-:Y:S01]  /*0020*/  ELECT P0, URZ, PT ;  /* 0x00000000003f782f */ /* 0x000fe20003800000 */
[----:B------:R-:W-:Y:S01]  /*0030*/  BSSY B0, `(.L_x_0) ;  /* 0x000000f000007945 */ /* 0x000fe20003800000 */
[--C-:B0-----:R-:W-:Y:S02]  /*0040*/  SHF.R.U32.HI R0, RZ, 0x5, R8.reuse ;  /* 0x00000005ff007819 */ /* 0x101fe40000011608 */
[----:B------:R-:W-:-:S03]  /*0050*/  SHF.R.U32.HI R3, RZ, 0x7, R8 ;  /* 0x00000007ff037819 */ /* 0x000fc60000011608 */
[----:B------:R-:W0:Y:S04]  /*0060*/  SHFL.IDX PT, R2, R0, RZ, 0x1f ;  /* 0x00001fff00027589 */ /* 0x000e2800000e0000 */
[----:B------:R1:W2:Y:S01]  /*0070*/  SHFL.IDX PT, R7, R3, RZ, 0x1f ;  /* 0x00001fff03077589 */ /* 0x0002a200000e0000 */
[----:B0-----:R-:W-:-:S13]  /*0080*/  ISETP.NE.OR P0, PT, R2, RZ, !P0 ;  /* 0x000000ff0200720c */ /* 0x001fda0004705670 */
[----:B-12---:R-:W-:Y:S05]  /*0090*/  @P0 BRA `(.L_x_1) ;  /* 0x0000000000200947 */ /* 0x006fea0003800000 */
[----:B------:R-:W-:Y:S02]  /*00a0*/  ULDC.64 UR4, c[0x0][0x198] ;  /* 0x0000660000047ab9 */ /* 0x000fe40000000a00 */
[----:B------:R-:W-:Y:S02]  /*00b0*/  UIADD3 UR6, UP0, UR4, 0xf0, URZ ;  /* 0x000000f004067890 */ /* 0x000fe4000ff1e03f */
[----:B------:R-:W-:Y:S02]  /*00c0*/  UIADD3 UR4, UP1, UR4, 0x270, URZ ;  /* 0x0000027004047890 */ /* 0x000fe4000ff3e03f */
[----:B------:R-:W-:Y:S02]  /*00d0*/  UIADD3.X UR7, URZ, UR5, URZ, UP0, !UPT ;  /* 0x000000053f077290 */ /* 0x000fe400087fe43f */
[----:B------:R-:W-:-:S07]  /*00e0*/  UIADD3.X UR5, URZ, UR5, URZ, UP1, !UPT ;  /* 0x000000053f057290 */ /* 0x000fce0008ffe43f */
[----:B------:R0:W-:Y:S02]  /*00f0*/  UTMACCTL.PF [UR6] ;  /* 0x00000000060079b9 */ /* 0x0001e40008040000 */
[----:B------:R0:W-:Y:S02]  /*0100*/  UTMACCTL.PF [UR4] ;  /* 0x00000000040079b9 */ /* 0x0001e40008040000 */
[----:B0-----:R-:W-:Y:S01]  /*0110*/  NOP ;  /* 0x0000000000007918 */ /* 0x001fe20000000000 */
.L_x_1:
[----:B------:R-:W-:Y:S05]  /*0120*/  BSYNC B0 ;  /* 0x0000000000007941 */ /* 0x000fea0003800000 */
.L_x_0:
[----:B------:R-:W0:Y:S01]  /*0130*/  SHFL.IDX PT, R0, R0, RZ, 0x1f ;  /* 0x00001fff00007589 */ /* 0x000e2200000e0000 */
[----:B------:R-:W-:-:S04]  /*0140*/  SHF.R.S32.HI R3, RZ, 0x1f, R2 ;  /* 0x0000001fff037819 */ /* 0x000fc80000011402 */
[----:B------:R-:W-:Y:S02]  /*0150*/  LEA.HI R3, R3, R2, RZ, 0x2 ;  /* 0x0000000203037211 */ /* 0x000fe400078f10ff */
[----:B0-----:R-:W-:-:S13]  /*0160*/  ISETP.NE.AND P0, PT, R0, RZ, PT ;  /* 0x000000ff0000720c */ /* 0x001fda0003f05270 */
[----:B------:R-:W-:Y:S05]  /*0170*/  @P0 BRA `(.L_x_2) ;  /* 0x0000000000d40947 */ /* 0x000fea0003800000 */
[----:B------:R-:W-:Y:S01]  /*0180*/  ELECT P0, URZ, PT ;  /* 0x00000000003f782f */ /* 0x000fe20003800000 */
[----:B------:R-:W-:-:S12]  /*0190*/  BSSY B0, `(.L_x_2) ;  /* 0x0000033000007945 */ /* 0x000fd80003800000 */
[----:B------:R-:W-:Y:S05]  /*01a0*/  @!P0 BRA `(.L_x_3) ;  /* 0x0000000000c48947 */ /* 0x000fea0003800000 */
[----:B------:R-:W0:Y:S01]  /*01b0*/  S2UR UR8, SR_CgaCtaId ;  /* 0x00000000000879c3 */ /* 0x000e220000008800 */
[----:B------:R-:W-:Y:S01]  /*01c0*/  UMOV UR4, 0x400 ;  /* 0x0000040000047882 */ /* 0x000fe20000000000 */
[----:B------:R-:W-:Y:S01]  /*01d0*/  UMOV UR5, 0x1 ;  /* 0x0000000100057882 */ /* 0x000fe20000000000 */
[----:B------:R-:W-:Y:S02]  /*01e0*/  UMOV UR6, 0x80 ;  /* 0x0000008000067882 */ /* 0x000fe40000000000 */
[----:B------:R-:W-:-:S04]  /*01f0*/  UIADD3 UR6, -UR6, 0x100000, URZ ;  /* 0x0010000006067890 */ /* 0x000fc8000fffe13f */
[----:B------:R-:W-:Y:S02]  /*0200*/  USHF.L.U32 UR7, UR6, 0xb, URZ ;  /* 0x0000000b06077899 */ /* 0x000fe4000800063f */
[----:B------:R-:W-:Y:S02]  /*0210*/  USHF.L.U32 UR6, UR6, 0x1, URZ ;  /* 0x0000000106067899 */ /* 0x000fe4000800063f */
[----:B0-----:R-:W-:Y:S02]  /*0220*/  ULEA UR8, UR8, UR4, 0x18 ;  /* 0x0000000408087291 */ /* 0x001fe4000f8ec03f */
[----:B------:R-:W-:-:S04]  /*0230*/  UIADD3 UR4, -UR5, 0x100000, URZ ;  /* 0x0010000005047890 */ /* 0x000fc8000fffe13f */
[----:B------:R-:W-:Y:S02]  /*0240*/  USHF.L.U32 UR5, UR4, 0xb, URZ ;  /* 0x0000000b04057899 */ /* 0x000fe4000800063f */
[----:B------:R-:W-:Y:S01]  /*0250*/  USHF.L.U32 UR4, UR4, 0x1, URZ ;  /* 0x0000000104047899 */ /* 0x000fe2000800063f */
[----:B------:R-:W0:Y:S11]  /*0260*/  FENCE.VIEW.ASYNC.S ;  /* 0x00000000000073c6 */ /* 0x000e360000000000 */
[----:B0-----:R0:W1:Y:S01]  /*0270*/  SYNCS.EXCH.64 URZ, [UR8+0x36000], UR4 ;  /* 0x03600004083f75b2 */ /* 0x0010620008000100 */
[----:B------:R0:W2:Y:S01]  /*0280*/  SYNCS.EXCH.64 URZ, [UR8+0x36090], UR6 ;  /* 0x03609006083f75b2 */ /* 0x0000a20008000100 */
[----:B------:R0:W3:Y:S01]  /*0290*/  SYNCS.EXCH.64 URZ, [UR8+0x36008], UR4 ;  /* 0x03600804083f75b2 */ /* 0x0000e20008000100 */
[----:B------:R0:W4:Y:S01]  /*02a0*/  SYNCS.EXCH.64 URZ, [UR8+0x36098], UR6 ;  /* 0x03609806083f75b2 */ /* 0x0001220008000100 */
[----:B------:R0:W0:Y:S01]  /*02b0*/  SYNCS.EXCH.64 URZ, [UR8+0x36010], UR4 ;  /* 0x03601004083f75b2 */ /* 0x0000220008000100 */
        /* <DEDUP_REMOVED lines=31> */
[----:B-1234-:R-:W-:Y:S01]  /*04b0*/  NOP ;  /* 0x0000000000007918 */ /* 0x01efe20000000000 */
.L_x_3:
[----:B0-----:R-:W-:Y:S05]  /*04c0*/  BSYNC B0 ;  /* 0x0000000000007941 */ /* 0x001fea0003800000 */
.L_x_2:
[----:B------:R-:W-:Y:S01]  /*04d0*/  ULDC.64 UR4, c[0x0][0x618] ;  /* 0x0001860000047ab9 */ /* 0x000fe20000000a00 */
[----:B------:R-:W-:Y:S01]  /*04e0*/  LOP3.LUT R3, R3, 0xfffffffc, RZ, 0xc0, !PT ;  /* 0xfffffffc03037812 */ /* 0x000fe200078ec0ff */
[----:B------:R-:W-:Y:S01]  /*04f0*/  NOP ;  /* 0x0000000000007918 */ /* 0x000fe20000000000 */
[----:B------:R-:W-:Y:S01]  /*0500*/  ISETP.NE.U32.AND P0, PT, RZ, UR4, PT ;  /* 0x00000004ff007c0c */ /* 0x000fe2000bf05070 */
[----:B------:R-:W-:Y:S01]  /*0510*/  NOP ;  /* 0x0000000000007918 */ /* 0x000fe20000000000 */
[----:B------:R-:W-:Y:S01]  /*0520*/  BAR.SYNC.DEFER_BLOCKING 0x0 ;  /* 0x0000000000007b1d */ /* 0x000fe20000010000 */
[----:B------:R-:W-:Y:S01]  /*0530*/  IMAD.IADD R6, R2, 0x1, -R3 ;  /* 0x0000000102067824 */ /* 0x000fe200078e0a03 */
[----:B------:R-:W-:Y:S02]  /*0540*/  ISETP.NE.AND.EX P0, PT, RZ, UR5, PT, P0 ;  /* 0x00000005ff007c0c */ /* 0x000fe4000bf05300 */
[C---:B------:R-:W-:Y:S02]  /*0550*/  ISETP.NE.AND P2, PT, R7.reuse, 0x1, PT ;  /* 0x000000010700780c */ /* 0x040fe40003f45270 */
[----:B------:R-:W-:Y:S01]  /*0560*/  LOP3.LUT P1, RZ, R7, R6, RZ, 0xfc, !PT ;  /* 0x0000000607ff7212 */ /* 0x000fe2000782fcff */
[----:B------:R-:W-:-:S03]  /*0570*/  ULDC.64 UR12, c[0x0][0x208] ;  /* 0x00008200000c7ab9 */ /* 0x000fc60000000a00 */
[----:B------:R-:W-:-:S04]  /*0580*/  SEL R2, RZ, 0x1, P1 ;  /* 0x00000001ff027807 */ /* 0x000fc80000800000 */
[----:B------:R-:W-:Y:S01]  /*0590*/  SEL R2, R2, 0x2, P2 ;  /* 0x0000000202027807 */ /* 0x000fe20001000000 */
[----:B------:R-:W-:Y:S06]  /*05a0*/  @!P0 BRA `(.L_x_4) ;  /* 0x00000000001c8947 */ /* 0x000fec0003800000 */
[----:B------:R-:W0:Y:S02]  /*05b0*/  LDC.64 R4, c[0x0][0x618] ;  /* 0x00018600ff047b82 */ /* 0x000e240000000a00 */
[----:B0-----:R-:W2:Y:S02]  /*05c0*/  LDG.E.64 R4, desc[UR12][R4.64] ;  /* 0x0000000c04047981 */ /* 0x001ea4000c1e1b00 */
[----:B--2---:R-:W-:-:S04]  /*05d0*/  ISETP.NE.U32.AND P0, PT, R4, RZ, PT ;  /* 0x000000ff0400720c */ /* 0x004fc80003f05070 */
[----:B------:R-:W-:-:S13]  /*05e0*/  ISETP.NE.AND.EX P0, PT, R5, RZ, PT, P0 ;  /* 0x000000ff0500720c */ /* 0x000fda0003f05300 */
[----:B------:R-:W-:Y:S05]  /*05f0*/  @!P0 BRA `(.L_x_4) ;  /* 0x0000000000088947 */ /* 0x000fea0003800000 */
[----:B------:R2:W5:Y:S01]  /*0600*/  LD.E R0, desc[UR12][R4.64] ;  /* 0x0000000c04007980 */ /* 0x000562000c101900 */
[----:B------:R-:W-:Y:S05]  /*0610*/  BRA `(.L_x_5) ;  /* 0x0000000000207947 */ /* 0x000fea0003800000 */
.L_x_4:
[----:B------:R-:W-:Y:S02]  /*0620*/  ULDC.64 UR4, c[0x0][0x608] ;  /* 0x0001820000047ab9 */ /* 0x000fe40000000a00 */
[----:B------:R-:W-:-:S04]  /*0630*/  ISETP.NE.U32.AND P0, PT, RZ, UR4, PT ;  /* 0x00000004ff007c0c */ /* 0x000fc8000bf05070 */
[----:B------:R-:W-:-:S13]  /*0640*/  ISETP.NE.AND.EX P0, PT, RZ, UR5, PT, P0 ;  /* 0x00000005ff007c0c */ /* 0x000fda000bf05300 */
[----:B------:R-:W-:Y:S05]  /*0650*/  @!P0 BRA `(.L_x_6) ;  /* 0x00000000000c8947 */ /* 0x000fea0003800000 */
[----:B------:R-:W0:Y:S02]  /*0660*/  LDC.64 R4, c[0x0][0x608] ;  /* 0x00018200ff047b82 */ /* 0x000e240000000a00 */
[----:B0-----:R0:W5:Y:S01]  /*0670*/  LDG.E R0, desc[UR12][R4.64] ;  /* 0x0000000c04007981 */ /* 0x001162000c1e1900 */
[----:B------:R-:W-:Y:S05]  /*0680*/  BRA `(.L_x_5) ;  /* 0x0000000000047947 */ /* 0x000fea0003800000 */
.L_x_6:
[----:B------:R-:W1:Y:S02]  /*0690*/  LDC R0, c[0x0][0x600] ;  /* 0x00018000ff007b82 */ /* 0x000e640000000800 */
.L_x_5:
[----:B------:R-:W-:Y:S02]  /*06a0*/  ULDC.64 UR4, c[0x0][0x620] ;  /* 0x0001880000047ab9 */ /* 0x000fe40000000a00 */
[----:B------:R-:W-:-:S04]  /*06b0*/  ISETP.NE.U32.AND P0, PT, RZ, UR4, PT ;  /* 0x00000004ff007c0c */ /* 0x000fc8000bf05070 */
[----:B------:R-:W-:-:S13]  /*06c0*/  ISETP.NE.AND.EX P0, PT, RZ, UR5, PT, P0 ;  /* 0x00000005ff007c0c */ /* 0x000fda000bf05300 */
[----:B------:R-:W-:Y:S05]  /*06d0*/  @!P0 BRA `(.L_x_7) ;  /* 0x00000000001c8947 */ /* 0x000fea0003800000 */
[----:B0-2---:R-:W0:Y:S02]  /*06e0*/  LDC.64 R4, c[0x0][0x620] ;  /* 0x00018800ff047b82 */ /* 0x005e240000000a00 */
[----:B0-----:R-:W2:Y:S02]  /*06f0*/  LDG.E.64 R4, desc[UR12][R4.64] ;  /* 0x0000000c04047981 */ /* 0x001ea4000c1e1b00 */
[----:B--2---:R-:W-:-:S04]  /*0700*/  ISETP.NE.U32.AND P0, PT, R4, RZ, PT ;  /* 0x000000ff0400720c */ /* 0x004fc80003f05070 */
[----:B------:R-:W-:-:S13]  /*0710*/  ISETP.NE.AND.EX P0, PT, R5, RZ, PT, P0 ;  /* 0x000000ff0500720c */ /* 0x000fda0003f05300 */
[----:B------:R-:W-:Y:S05]  /*0720*/  @!P0 BRA `(.L_x_7) ;  /* 0x0000000000088947 */ /* 0x000fea0003800000 */
[----:B------:R0:W5:Y:S01]  /*0730*/  LD.E R14, desc[UR12][R4.64] ;  /* 0x0000000c040e7980 */ /* 0x000162000c101900 */
[----:B------:R-:W-:Y:S05]  /*0740*/  BRA `(.L_x_8) ;  /* 0x0000000000207947 */ /* 0x000fea0003800000 */
.L_x_7:
[----:B------:R-:W-:Y:S02]  /*0750*/  ULDC.64 UR4, c[0x0][0x610] ;  /* 0x0001840000047ab9 */ /* 0x000fe40000000a00 */
[----:B------:R-:W-:-:S04]  /*0760*/  ISETP.NE.U32.AND P0, PT, RZ, UR4, PT ;  /* 0x00000004ff007c0c */ /* 0x000fc8000bf05070 */
[----:B------:R-:W-:-:S13]  /*0770*/  ISETP.NE.AND.EX P0, PT, RZ, UR5, PT, P0 ;  /* 0x00000005ff007c0c */ /* 0x000fda000bf05300 */
[----:B------:R-:W-:Y:S05]  /*0780*/  @!P0 BRA `(.L_x_9) ;  /* 0x00000000000c8947 */ /* 0x000fea0003800000 */
[----:B------:R-:W3:Y:S02]  /*0790*/  LDC.64 R14, c[0x0][0x610] ;  /* 0x00018400ff0e7b82 */ /* 0x000ee40000000a00 */
[----:B---3--:R4:W5:Y:S01]  /*07a0*/  LDG.E R14, desc[UR12][R14.64] ;  /* 0x0000000c0e0e7981 */ /* 0x008962000c1e1900 */
[----:B------:R-:W-:Y:S05]  /*07b0*/  BRA `(.L_x_8) ;  /* 0x0000000000047947 */ /* 0x000fea0003800000 */
.L_x_9:
[----:B------:R-:W3:Y:S02]  /*07c0*/  LDC R14, c[0x0][0x604] ;  /* 0x00018100ff0e7b82 */ /* 0x000ee40000000800 */
.L_x_8:
[----:B------:R-:W1:Y:S01]  /*07d0*/  LDC R3, c[0x0][0x3e8] ;  /* 0x0000fa00ff037b82 */ /* 0x000e620000000800 */
[----:B------:R-:W-:Y:S01]  /*07e0*/  ULDC UR4, c[0x0][0x3dc] ;  /* 0x0000f70000047ab9 */ /* 0x000fe20000000800 */
[----:B------:R-:W-:Y:S01]  /*07f0*/  ISETP.NE.AND P0, PT, R7, RZ, PT ;  /* 0x000000ff0700720c */ /* 0x000fe20003f05270 */
[----:B------:R-:W-:Y:S01]  /*0800*/  UIADD3 UR4, UR4, 0x1f, URZ ;  /* 0x0000001f04047890 */ /* 0x000fe2000fffe03f */
[----:B------:R-:W-:-:S03]  /*0810*/  ULDC.64 UR6, c[0x0][0x3e0] ;  /* 0x0000f80000067ab9 */ /* 0x000fc60000000a00 */
[----:B------:R-:W-:Y:S02]  /*0820*/  USHF.R.S32.HI UR5, URZ, 0x1f, UR4 ;  /* 0x0000001f3f057899 */ /* 0x000fe40008011404 */
[----:B------:R-:W-:Y:S02]  /*0830*/  UIMAD UR6, UR7, UR6, URZ ;  /* 0x00000006070672a4 */ /* 0x000fe4000f8e023f */
[----:B------:R-:W-:-:S04]  /*0840*/  ULEA.HI UR5, UR5, UR4, URZ, 0x5 ;  /* 0x0000000405057291 */ /* 0x000fc8000f8f283f */
[----:B------:R-:W-:Y:S01]  /*0850*/  USHF.R.S32.HI UR15, URZ, 0x5, UR5 ;  /* 0x000000053f0f7899 */ /* 0x000fe20008011405 */
[----:B-1----:R-:W-:-:S05]  /*0860*/  IMAD R3, R3, UR6, RZ ;  /* 0x0000000603037c24 */ /* 0x002fca000f8e02ff */
[----:B------:R-:W-:Y:S01]  /*0870*/  IMAD R3, R3, UR15, RZ ;  /* 0x0000000f03037c24 */ /* 0x000fe2000f8e02ff */
[----:B------:R-:W-:Y:S06]  /*0880*/  @!P0 BRA `(.L_x_10) ;  /* 0x0000005400908947 */ /* 0x000fec0003800000 */
[----:B------:R-:W-:-:S13]  /*0890*/  ISETP.NE.AND P0, PT, R7, 0x1, PT ;  /* 0x000000010700780c */ /* 0x000fda0003f05270 */
[----:B------:R-:W-:Y:S05]  /*08a0*/  @P0 EXIT ;  /* 0x000000000000094d */ /* 0x000fea0003800000 */
[----:B------:R-:W-:Y:S01]  /*08b0*/  ISETP.GE.AND P0, PT, R3, 0x1, PT ;  /* 0x000000010300780c */ /* 0x000fe20003f06270 */
[----:B------:R-:W-:Y:S01]  /*08c0*/  UMOV UR4, URZ ;  /* 0x0000003f00047c82 */ /* 0x000fe20008000000 */
[----:B------:R-:W-:Y:S02]  /*08d0*/  CS2R R54, SRZ ;  /* 0x0000000000367805 */ /* 0x000fe4000001ff00 */
[----:B------:R-:W-:Y:S02]  /*08e0*/  CS2R R56, SRZ ;  /* 0x0000000000387805 */ /* 0x000fe4000001ff00 */
[----:B------:R-:W-:Y:S02]  /*08f0*/  CS2R R58, SRZ ;  /* 0x00000000003a7805 */ /* 0x000fe4000001ff00 */
[----:B------:R-:W-:Y:S02]  /*0900*/  CS2R R60, SRZ ;  /* 0x00000000003c7805 */ /* 0x000fe4000001ff00 */
[----:B------:R-:W-:-:S02]  /*0910*/  CS2R R62, SRZ ;  /* 0x00000000003e7805 */ /* 0x000fc4000001ff00 */
[----:B------:R-:W-:Y:S02]  /*0920*/  CS2R R64, SRZ ;  /* 0x0000000000407805 */ /* 0x000fe4000001ff00 */
        /* <DEDUP_REMOVED lines=25> */
[----:B------:R-:W-:Y:S01]  /*0ac0*/  CS2R R52, SRZ ;  /* 0x0000000000347805 */ /* 0x000fe2000001ff00 */
[----:B------:R-:W-:Y:S06]  /*0ad0*/  @!P0 BRA `(.L_x_11) ;  /* 0x0000000000a08947 */ /* 0x000fec0003800000 */
[----:B0-2---:R-:W-:-:S04]  /*0ae0*/  LOP3.LUT R4, R2, 0x1, RZ, 0xfc, !PT ;  /* 0x0000000102047812 */ /* 0x005fc800078efcff */
[----:B------:R-:W-:-:S13]  /*0af0*/  ISETP.NE.AND P1, PT, R4, 0x3, PT ;  /* 0x000000030400780c */ /* 0x000fda0003f25270 */
[----:B------:R-:W-:Y:S05]  /*0b00*/  @!P1 BRA `(.L_x_12) ;  /* 0x0000000000049947 */ /* 0x000fea0003800000 */
[----:B------:R-:W-:Y:S01]  /*0b10*/  BPT.TRAP 0x1 ;  /* 0x000000040000795c */ /* 0x000fe20000300000 */
.L_x_12:
[----:B------:R-:W0:Y:S01]  /*0b20*/  S2UR UR5, SR_CgaCtaId ;  /* 0x00000000000579c3 */ /* 0x000e220000008800 */
[----:B------:R-:W-:Y:S01]  /*0b30*/  SHF.L.U32 R4, RZ, 0x1f, RZ ;  /* 0x0000001fff047819 */ /* 0x000fe200000006ff */
[----:B------:R-:W-:Y:S02]  /*0b40*/  UMOV UR4, 0x400 ;  /* 0x0000040000047882 */ /* 0x000fe40000000000 */
[----:B0-----:R-:W-:-:S12]  /*0b50*/  ULEA UR4, UR5, UR4, 0x18 ;  /* 0x0000000405047291 */ /* 0x001fd8000f8ec03f */
.L_x_13:
[----:B0-----:R-:W-:-:S04]  /*0b60*/  IMAD.U32 R5, RZ, RZ, UR4 ;  /* 0x00000004ff057e24 */ /* 0x001fc8000f8e00ff */
[----:B------:R0:W1:Y:S03]  /*0b70*/  SYNCS.PHASECHK.TRANS64.TRYWAIT P1, [R5+URZ+0x36000], R4 ;  /* 0x03600004050075a7 */ /* 0x000066000802017f */
[----:B-1----:R-:W-:Y:S05]  /*0b80*/  @!P1 NANOSLEEP.SYNCS 0x989680 ;  /* 0x009896800000995d */ /* 0x002fea0003900000 */
[----:B------:R-:W1:Y:S02]  /*0b90*/  @!P1 SYNCS.PHASECHK.TRANS64 P1, [R5+URZ+0x36000], R4 ;  /* 0x03600004050095a7 */ /* 0x000e64000802007f */
[----:B-1----:R-:W-:Y:S05]  /*0ba0*/  @!P1 BRA `(.L_x_13) ;  /* 0xfffffffc00ec9947 */ /* 0x002fea000383ffff */
[----:B------:R-:W-:Y:S01]  /*0bb0*/  UIADD3 UR5, UR4, 0x24000, URZ ;  /* 0x0002400004057890 */ /* 0x000fe2000fffe03f */
[----:B------:R-:W-:Y:S01]  /*0bc0*/  WARPGROUP.ARRIVE ;  /* 0x00000000000079c5 */ /* 0x000fe20000000000 */
[----:B------:R-:W-:Y:S02]  /*0bd0*/  USHF.R.U32.HI UR4, URZ, 0x4, UR4 ;  /* 0x000000043f047899 */ /* 0x000fe40008011604 */
[----:B------:R-:W-:Y:S02]  /*0be0*/  USHF.R.U32.HI UR5, URZ, 0x4, UR5 ;  /* 0x000000043f057899 */ /* 0x000fe40008011605 */
[----:B------:R-:W-:Y:S02]  /*0bf0*/  ULOP3.LUT UR4, UR4, 0x3fff, URZ, 0xc0, !UPT ;  /* 0x00003fff04047892 */ /* 0x000fe4000f8ec03f */
[----:B------:R-:W-:Y:S02]  /*0c00*/  ULOP3.LUT UR5, UR5, 0x3fff, URZ, 0xc0, !UPT ;  /* 0x00003fff05057892 */ /* 0x000fe4000f8ec03f */
[----:B------:R-:W-:-:S02]  /*0c10*/  ULOP3.LUT UR9, UR4, 0x10000, URZ, 0xfc, !UPT ;  /* 0x0001000004097892 */ /* 0x000fc4000f8efc3f */
[----:B------:R-:W-:Y:S02]  /*0c20*/  ULOP3.LUT UR10, UR5, 0x10000, URZ, 0xfc, !UPT ;  /* 0x00010000050a7892 */ /* 0x000fe4000f8efc3f */
[----:B------:R-:W-:Y:S01]  /*0c30*/  UIADD3 UR8, UR9, 0x100, URZ ;  /* 0x0000010009087890 */ /* 0x000fe2000fffe03f */
[----:B------:R-:W-:Y:S02]  /*0c40*/  UMOV UR5, 0x80000020 ;  /* 0x8000002000057882 */ /* 0x000fe40000000000 */
[----:B------:R-:W-:Y:S01]  /*0c50*/  UMOV UR4, UR9 ;  /* 0x0000000900047c82 */ /* 0x000fe20008000000 */
[----:B------:R-:W-:Y:S01]  /*0c60*/  UMOV UR7, 0x80000020 ;  /* 0x8000002000077882 */ /* 0x000fe20000000000 */
[----:B------:R-:W-:Y:S02]  /*0c70*/  UMOV UR6, UR10 ;  /* 0x0000000a00067c82 */ /* 0x000fe40008000000 */
[----:B------:R-:W-:Y:S01]  /*0c80*/  HGMMA.64x64x16.F32.BF16 R56, gdesc[UR4], RZ, !UPT ;  /* 0x00e00000043879f0 */ /* 0x000fe2000c7018ff */
[----:B------:R-:W-:Y:S01]  /*0c90*/  UMOV UR4, UR8 ;  /* 0x0000000800047c82 */ /* 0x000fe20008000000 */
[----:B------:R-:W-:Y:S01]  /*0ca0*/  UMOV UR5, 0x80000020 ;  /* 0x8000002000057882 */ /* 0x000fe20000000000 */
[----:B------:R-:W-:Y:S01]  /*0cb0*/  UIADD3 UR8, UR9, 0x102, URZ ;  /* 0x0000010209087890 */ /* 0x000fe2000fffe03f */
[----:B------:R-:W-:Y:S01]  /*0cc0*/  HGMMA.64x64x16.F32.BF16 R24, gdesc[UR4], RZ, !UPT ;  /* 0x00e00000041879f0 */ /* 0x000fe2000c7018ff */
[----:B------:R-:W-:-:S02]  /*0cd0*/  UIADD3 UR4, UR9, 0x2, URZ ;  /* 0x0000000209047890 */ /* 0x000fc4000fffe03f */
[----:B------:R-:W-:Y:S01]  /*0ce0*/  UIADD3 UR6, UR10, 0x2, URZ ;  /* 0x000000020a067890 */ /* 0x000fe2000fffe03f */
[----:B------:R-:W-:Y:S01]  /*0cf0*/  UMOV UR5, 0x80000020 ;  /* 0x8000002000057882 */ /* 0x000fe20000000000 */
[----:B------:R-:W-:-:S07]  /*0d00*/  UMOV UR7, 0x80000020 ;  /* 0x8000002000077882 */ /* 0x000fce0000000000 */
[----:B------:R-:W-:Y:S01]  /*0d10*/  HGMMA.64x64x16.F32.BF16 R56, gdesc[UR4], R56 ;  /* 0x00e00000043879f0 */ /* 0x000fe20008701838 */
[----:B------:R-:W-:Y:S01]  /*0d20*/  UMOV UR4, UR8 ;  /* 0x0000000800047c82 */ /* 0x000fe20008000000 */
[----:B------:R-:W-:Y:S02]  /*0d30*/  UMOV UR5, 0x80000020 ;  /* 0x8000002000057882 */ /* 0x000fe40000000000 */
[----:B------:R-:W-:Y:S01]  /*0d40*/  HGMMA.64x64x16.F32.BF16 R24, gdesc[UR4], R24, gsb0 ;  /* 0x00e00000041879f0 */ /* 0x000fe20008001818 */
[----:B------:R-:W-:-:S05]  /*0d50*/  UMOV UR4, 0x1 ;  /* 0x0000000100047882 */ /* 0x000fca0000000000 */
.L_x_11:
[----:B0-2---:R-:W-:-:S05]  /*0d60*/  VIMNMX R4, R3, 0x1, PT ;  /* 0x0000000103047848 */ /* 0x005fca0003fe0100 */
[----:B------:R-:W-:-:S05]  /*0d70*/  IMAD.IADD R3, R3, 0x1, -R4 ;  /* 0x0000000103037824 */ /* 0x000fca00078e0a04 */
[----:B------:R-:W-:-:S13]  /*0d80*/  ISETP.GE.AND P1, PT, R3, 0x1, PT ;  /* 0x000000010300780c */ /* 0x000fda0003f26270 */
[----:B------:R-:W-:Y:S05]  /*0d90*/  @!P1 BRA `(.L_x_14) ;  /* 0x0000000400109947 */ /* 0x000fea0003800000 */
[----:B------:R-:W0:Y:S01]  /*0da0*/  S2UR UR6, SR_CgaCtaId ;  /* 0x00000000000679c3 */ /* 0x000e220000008800 */
[----:B------:R-:W-:Y:S01]  /*0db0*/  UMOV UR5, 0x400 ;  /* 0x0000040000057882 */ /* 0x000fe20000000000 */
[----:B------:R-:W-:Y:S01]  /*0dc0*/  LOP3.LUT R8, R2, 0x1, RZ, 0xfc, !PT ;  /* 0x0000000102087812 */ /* 0x000fe200078efcff */
[----:B------:R-:W-:Y:S01]  /*0dd0*/  IMAD.MOV.U32 R7, RZ, RZ, RZ ;  /* 0x000000ffff077224 */ /* 0x000fe200078e00ff */
[----:B------:R-:W-:Y:S01]  /*0de0*/  UISETP.NE.U32.AND UP0, UPT, UR4, URZ, UPT ;  /* 0x0000003f0400728c */ /* 0x000fe2000bf05070 */
[----:B------:R-:W-:Y:S01]  /*0df0*/  IMAD.MOV.U32 R4, RZ, RZ, R3 ;  /* 0x000000ffff047224 */ /* 0x000fe200078e0003 */
[----:B0-----:R-:W-:-:S04]  /*0e00*/  ULEA UR15, UR6, UR5, 0x18 ;  /* 0x00000005060f7291 */ /* 0x001fc8000f8ec03f */
[----:B------:R-:W-:Y:S02]  /*0e10*/  UIADD3 UR6, UR15, 0x24000, URZ ;  /* 0x000240000f067890 */ /* 0x000fe4000fffe03f */
[----:B------:R-:W-:Y:S02]  /*0e20*/  USHF.R.U32.HI UR5, URZ, 0x4, UR15 ;  /* 0x000000043f057899 */ /* 0x000fe4000801160f */
[----:B------:R-:W-:Y:S02]  /*0e30*/  USHF.R.U32.HI UR6, URZ, 0x4, UR6 ;  /* 0x000000043f067899 */ /* 0x000fe40008011606 */
[----:B------:R-:W-:Y:S02]  /*0e40*/  ULOP3.LUT UR5, UR5, 0x3fff, URZ, 0xc0, !UPT ;  /* 0x00003fff05057892 */ /* 0x000fe4000f8ec03f */
[----:B------:R-:W-:Y:S02]  /*0e50*/  ULOP3.LUT UR6, UR6, 0x3fff, URZ, 0xc0, !UPT ;  /* 0x00003fff06067892 */ /* 0x000fe4000f8ec03f */
[----:B------:R-:W-:-:S02]  /*0e60*/  ULOP3.LUT UR16, UR5, 0x10000, URZ, 0xfc, !UPT ;  /* 0x0001000005107892 */ /* 0x000fc4000f8efc3f */
[----:B------:R-:W-:Y:S01]  /*0e70*/  ULOP3.LUT UR17, UR6, 0x10000, URZ, 0xfc, !UPT ;  /* 0x0001000006117892 */ /* 0x000fe2000f8efc3f */
[----:B------:R-:W-:-:S11]  /*0e80*/  UMOV UR5, URZ ;  /* 0x0000003f00057c82 */ /* 0x000fd60008000000 */
.L_x_19:
[----:B------:R-:W-:-:S13]  /*0e90*/  ISETP.NE.AND P2, PT, R8, 0x3, PT ;  /* 0x000000030800780c */ /* 0x000fda0003f45270 */
[----:B0-----:R-:W-:Y:S05]  /*0ea0*/  @!P2 BRA `(.L_x_15) ;  /* 0x000000000004a947 */ /* 0x001fea0003800000 */
[----:B------:R-:W-:Y:S01]  /*0eb0*/  BPT.TRAP 0x1 ;  /* 0x000000040000795c */ /* 0x000fe20000300000 */
.L_x_15:
[----:B------:R-:W-:Y:S01]  /*0ec0*/  SHF.L.U32 R5, R7, 0x1f, RZ ;  /* 0x0000001f07057819 */ /* 0x000fe200000006ff */
[----:B------:R-:W-:-:S12]  /*0ed0*/  ULEA UR6, UR4, UR15, 0x3 ;  /* 0x0000000f04067291 */ /* 0x000fd8000f8e183f */
.L_x_16:
[----:B0-----:R-:W-:-:S04]  /*0ee0*/  IMAD.U32 R6, RZ, RZ, UR6 ;  /* 0x00000006ff067e24 */ /* 0x001fc8000f8e00ff */
[----:B------:R0:W1:Y:S03]  /*0ef0*/  SYNCS.PHASECHK.TRANS64.TRYWAIT P1, [R6+URZ+0x36000], R5 ;  /* 0x03600005060075a7 */ /* 0x000066000802017f */
[----:B-1----:R-:W-:Y:S05]  /*0f00*/  @!P1 NANOSLEEP.SYNCS 0x989680 ;  /* 0x009896800000995d */ /* 0x002fea0003900000 */
[----:B------:R-:W1:Y:S02]  /*0f10*/  @!P1 SYNCS.PHASECHK.TRANS64 P1, [R6+URZ+0x36000], R5 ;  /* 0x03600005060095a7 */ /* 0x000e64000802007f */
[----:B-1----:R-:W-:Y:S05]  /*0f20*/  @!P1 BRA `(.L_x_16) ;  /* 0xfffffffc00ec9947 */ /* 0x002fea000383ffff */
[----:B------:R-:W-:Y:S01]  /*0f30*/  ULEA UR7, UR4, UR16, 0x9 ;  /* 0x0000001004077291 */ /* 0x000fe2000f8e483f */
[----:B------:R-:W-:Y:S01]  /*0f40*/  WARPGROUP.ARRIVE ;  /* 0x00000000000079c5 */ /* 0x000fe20000000000 */
[----:B------:R-:W-:Y:S02]  /*0f50*/  ULEA UR6, UR4, UR17, 0x8 ;  /* 0x0000001104067291 */ /* 0x000fe4000f8e403f */
[----:B------:R-:W-:Y:S01]  /*0f60*/  UIADD3 UR14, UR7, 0x100, URZ ;  /* 0x00000100070e7890 */ /* 0x000fe2000fffe03f */
[----:B------:R-:W-:Y:S02]  /*0f70*/  UMOV UR11, 0x80000020 ;  /* 0x80000020000b7882 */ /* 0x000fe40000000000 */
[----:B------:R-:W-:Y:S01]  /*0f80*/  UMOV UR8, UR7 ;  /* 0x0000000700087c82 */ /* 0x000fe20008000000 */
[----:B------:R-:W-:Y:S01]  /*0f90*/  UMOV UR9, 0x80000020 ;  /* 0x8000002000097882 */ /* 0x000fe20000000000 */
[----:B------:R-:W-:Y:S02]  /*0fa0*/  UMOV UR10, UR6 ;  /* 0x00000006000a7c82 */ /* 0x000fe40008000000 */
[----:B------:R-:W-:Y:S01]  /*0fb0*/  HGMMA.64x64x16.F32.BF16 R56, gdesc[UR8], R56, UP0 ;  /* 0x00e00000083879f0 */ /* 0x000fe2000bf01838 */
[----:B------:R-:W-:Y:S01]  /*0fc0*/  UMOV UR8, UR14 ;  /* 0x0000000e00087c82 */ /* 0x000fe20008000000 */
[----:B------:R-:W-:-:S02]  /*0fd0*/  UMOV UR9, 0x80000020 ;  /* 0x8000002000097882 */ /* 0x000fc40000000000 */
[----:B------:R-:W-:Y:S01]  /*0fe0*/  HGMMA.64x64x16.F32.BF16 R24, gdesc[UR8], R24, UP0 ;  /* 0x00e00000081879f0 */ /* 0x000fe2000bf01818 */
[----:B------:R-:W-:Y:S02]  /*0ff0*/  UIADD3 UR10, UR6, 0x2, URZ ;  /* 0x00000002060a7890 */ /* 0x000fe4000fffe03f */
[----:B------:R-:W-:Y:S02]  /*1000*/  UIADD3 UR8, UR7, 0x2, URZ ;  /* 0x0000000207087890 */ /* 0x000fe4000fffe03f */
[----:B------:R-:W-:Y:S01]  /*1010*/  UIADD3 UR7, UR7, 0x102, URZ ;  /* 0x0000010207077890 */ /* 0x000fe2000fffe03f */
[----:B------:R-:W-:Y:S01]  /*1020*/  UMOV UR11, 0x80000020 ;  /* 0x80000020000b7882 */ /* 0x000fe20000000000 */
[----:B------:R-:W-:-:S05]  /*1030*/  UMOV UR9, 0x80000020 ;  /* 0x8000002000097882 */ /* 0x000fca0000000000 */
[----:B------:R-:W-:Y:S01]  /*1040*/  HGMMA.64x64x16.F32.BF16 R56, gdesc[UR8], R56 ;  /* 0x00e00000083879f0 */ /* 0x000fe20008701838 */
[----:B------:R-:W-:Y:S01]  /*1050*/  UMOV UR8, UR7 ;  /* 0x0000000700087c82 */ /* 0x000fe20008000000 */
[----:B------:R-:W-:Y:S02]  /*1060*/  UMOV UR9, 0x80000020 ;  /* 0x8000002000097882 */ /* 0x000fe40000000000 */
[----:B------:R-:W-:Y:S03]  /*1070*/  HGMMA.64x64x16.F32.BF16 R24, gdesc[UR8], R24, gsb0 ;  /* 0x00e00000081879f0 */ /* 0x000fe60008001818 */
[----:B------:R-:W-:Y:S02]  /*1080*/  WARPGROUP.DEPBAR.LE gsb0, 0x1 ;  /* 0x00008000000079c5 */ /* 0x000fe40000010100 */
[----:B------:R-:W-:Y:S05]  /*1090*/  @!P2 BRA `(.L_x_17) ;  /* 0x000000000004a947 */ /* 0x000fea0003800000 */
[----:B------:R-:W-:Y:S01]  /*10a0*/  BPT.TRAP 0x1 ;  /* 0x000000040000795c */ /* 0x000fe20000300000 */
.L_x_17:
[----:B------:R-:W-:Y:S01]  /*10b0*/  ULEA UR6, UR5, UR15, 0x3 ;  /* 0x0000000f05067291 */ /* 0x000fe2000f8e183f */
[----:B------:R-:W-:-:S03]  /*10c0*/  ISETP.GT.U32.AND P1, PT, R2, 0x1, PT ;  /* 0x000000010200780c */ /* 0x000fc60003f24070 */
[----:B------:R-:W-:-:S04]  /*10d0*/  UIADD3 UR6, UR6, 0x36090, URZ ;  /* 0x0003609006067890 */ /* 0x000fc8000fffe03f */
[----:B------:R-:W-:-:S09]  /*10e0*/  UPRMT UR6, URZ, 0x654, UR6 ;  /* 0x000006543f067896 */ /* 0x000fd20008000006 */
[----:B------:R-:W-:Y:S01]  /*10f0*/  SYNCS.ARRIVE.TRANS64.RED.A1T0 RZ, [UR6], RZ ;  /* 0x000000ffffff79a7 */ /* 0x000fe20008100406 */
[----:B------:R-:W-:Y:S05]  /*1100*/  @P1 BRA `(.L_x_18) ;  /* 0x0000000000041947 */ /* 0x000fea0003800000 */
[----:B------:R-:W-:Y:S01]  /*1110*/  BPT.TRAP 0x1 ;  /* 0x000000040000795c */ /* 0x000fe20000300000 */
.L_x_18:
[----:B------:R-:W-:Y:S01]  /*1120*/  UIADD3 UR4, UR4, 0x1, URZ ;  /* 0x0000000104047890 */ /* 0x000fe2000fffe03f */
[C---:B------:R-:W-:Y:S01]  /*1130*/  ISETP.GT.AND P1, PT, R4.reuse, 0x1, PT ;  /* 0x000000010400780c */ /* 0x040fe20003f24270 */
[----:B------:R-:W-:Y:S01]  /*1140*/  UIADD3 UR5, UR5, 0x1, URZ ;  /* 0x0000000105057890 */ /* 0x000fe2000fffe03f */
[----:B------:R-:W-:Y:S01]  /*1150*/  VIADD R4, R4, 0xffffffff ;  /* 0xffffffff04047836 */ /* 0x000fe20000000000 */
[----:B------:R-:W-:Y:S02]  /*1160*/  UISETP.NE.AND UP0, UPT, UR4, 0x12, UPT ;  /* 0x000000120400788c */ /* 0x000fe4000bf05270 */
[----:B------:R-:W-:Y:S02]  /*1170*/  UISETP.NE.AND UP1, UPT, UR5, 0x12, UPT ;  /* 0x000000120500788c */ /* 0x000fe4000bf25270 */
[----:B------:R-:W-:Y:S02]  /*1180*/  USEL UR6, URZ, 0x1, UP0 ;  /* 0x000000013f067887 */ /* 0x000fe40008000000 */
[----:B------:R-:W-:-:S02]  /*1190*/  USEL UR4, UR4, URZ, UP0 ;  /* 0x0000003f04047287 */ /* 0x000fc40008000000 */
[----:B------:R-:W-:Y:S02]  /*11a0*/  USEL UR5, UR5, URZ, UP1 ;  /* 0x0000003f05057287 */ /* 0x000fe40008800000 */
[----:B------:R-:W-:Y:S01]  /*11b0*/  UPLOP3.LUT UP0, UPT, UPT, UPT, UPT, 0x80, 0x0 ;  /* 0x000000000000789c */ /* 0x000fe20003f0f070 */
[----:B------:R-:W-:Y:S01]  /*11c0*/  LOP3.LUT R7, R7, UR6, RZ, 0x3c, !PT ;  /* 0x0000000607077c12 */ /* 0x000fe2000f8e3cff */
[----:B------:R-:W-:Y:S09]  /*11d0*/  @P1 BRA `(.L_x_19) ;  /* 0xfffffffc002c1947 */ /* 0x000ff2000383ffff */
.L_x_14:
[----:B------:R-:W-:Y:S02]  /*11e0*/  WARPGROUP.DEPBAR.LE gsb0, 0x0 ;  /* 0x00008000000079c5 */ /* 0x000fe40000010000 */
[----:B------:R-:W-:Y:S05]  /*11f0*/  @!P0 BRA `(.L_x_20) ;  /* 0x0000000000448947 */ /* 0x000fea0003800000 */
[----:B------:R-:W-:-:S04]  /*1200*/  LOP3.LUT R4, R2, 0x1, RZ, 0xfc, !PT ;  /* 0x0000000102047812 */ /* 0x000fc800078efcff */
[----:B------:R-:W-:-:S13]  /*1210*/  ISETP.NE.AND P0, PT, R4, 0x3, PT ;  /* 0x000000030400780c */ /* 0x000fda0003f05270 */
[----:B------:R-:W-:Y:S05]  /*1220*/  @!P0 BRA `(.L_x_21) ;  /* 0x0000000000048947 */ /* 0x000fea0003800000 */
[----:B------:R-:W-:Y:S01]  /*1230*/  BPT.TRAP 0x1 ;  /* 0x000000040000795c */ /* 0x000fe20000300000 */
.L_x_21:
[----:B0-----:R-:W0:Y:S01]  /*1240*/  S2R R6, SR_CgaCtaId ;  /* 0x0000000000067919 */ /* 0x001e220000008800 */
[----:B------:R-:W-:Y:S01]  /*1250*/  IMAD.WIDE.U32 R4, R3, 0x38e38e39, RZ ;  /* 0x38e38e3903047825 */ /* 0x000fe200078e00ff */
[----:B------:R-:W-:-:S04]  /*1260*/  ISETP.GT.U32.AND P0, PT, R2, 0x1, PT ;  /* 0x000000010200780c */ /* 0x000fc80003f04070 */
[----:B------:R-:W-:Y:S02]  /*1270*/  SHF.R.U32.HI R4, RZ, 0x2, R5 ;  /* 0x00000002ff047819 */ /* 0x000fe40000011605 */
[----:B------:R-:W-:-:S03]  /*1280*/  MOV R5, 0x400 ;  /* 0x0000040000057802 */ /* 0x000fc60000000f00 */
[----:B------:R-:W-:Y:S01]  /*1290*/  IMAD R3, R4, -0x12, R3 ;  /* 0xffffffee04037824 */ /* 0x000fe200078e0203 */
[----:B0-----:R-:W-:-:S05]  /*12a0*/  LEA R6, R6, R5, 0x18 ;  /* 0x0000000506067211 */ /* 0x001fca00078ec0ff */
[----:B------:R-:W-:-:S04]  /*12b0*/  IMAD R3, R3, 0x8, R6 ;  /* 0x0000000803037824 */ /* 0x000fc800078e0206 */
[----:B------:R-:W-:-:S05]  /*12c0*/  VIADD R3, R3, 0x36090 ;  /* 0x0003609003037836 */ /* 0x000fca0000000000 */
[----:B------:R-:W-:-:S04]  /*12d0*/  PRMT R3, RZ, 0x654, R3 ;  /* 0x00000654ff037816 */ /* 0x000fc80000000003 */
[----:B------:R1:W-:Y:S01]  /*12e0*/  SYNCS.ARRIVE.TRANS64.RED.A1T0 RZ, [R3+URZ], RZ ;  /* 0x000000ff03ff79a7 */ /* 0x0003e2000810043f */
[----:B------:R-:W-:Y:S05]  /*12f0*/  @P0 BRA `(.L_x_20) ;  /* 0x0000000000040947 */ /* 0x000fea0003800000 */
[----:B------:R-:W-:Y:S01]  /*1300*/  BPT.TRAP 0x1 ;  /* 0x000000040000795c */ /* 0x000fe20000300000 */
.L_x_20:
[----:B-1----:R-:W1:Y:S01]  /*1310*/  S2R R3, SR_TID.X ;  /* 0x0000000000037919 */ /* 0x002e620000002100 */
[----:B------:R-:W-:Y:S01]  /*1320*/  ULDC.64 UR4, c[0x0][0x280] ;  /* 0x0000a00000047ab9 */ /* 0x000fe20000000a00 */
[----:B0-----:R-:W0:Y:S01]  /*1330*/  S2R R5, SR_CTAID.Y ;  /* 0x0000000000057919 */ /* 0x001e220000002600 */
[----:B------:R-:W2:Y:S01]  /*1340*/  S2R R13, SR_CTAID.X ;  /* 0x00000000000d7919 */ /* 0x000ea20000002500 */
[----:B-1----:R-:W-:-:S04]  /*1350*/  SHF.R.S32.HI R2, RZ, 0x1f, R3 ;  /* 0x0000001fff027819 */ /* 0x002fc80000011403 */
[----:B------:R-:W-:Y:S01]  /*1360*/  LEA.HI R2, R2, R3, RZ, 0x7 ;  /* 0x0000000302027211 */ /* 0x000fe200078f38ff */
[----:B0-----:R-:W-:-:S03]  /*1370*/  IMAD.SHL.U32 R5, R5, 0x40, RZ ;  /* 0x0000004005057824 */ /* 0x001fc600078e00ff */
[----:B------:R-:W-:Y:S01]  /*1380*/  LOP3.LUT R2, R2, 0xffffff80, RZ, 0xc0, !PT ;  /* 0xffffff8002027812 */ /* 0x000fe200078ec0ff */
[----:B--2---:R-:W-:Y:S01]  /*1390*/  IMAD.SHL.U32 R8, R13, 0x80, RZ ;  /* 0x000000800d087824 */ /* 0x004fe200078e00ff */
[----:B------:R-:W-:-:S03]  /*13a0*/  ISETP.GE.AND P0, PT, R5, UR5, PT ;  /* 0x0000000505007c0c */ /* 0x000fc6000bf06270 */
[----:B------:R-:W-:Y:S01]  /*13b0*/  IMAD.IADD R4, R3, 0x1, -R2 ;  /* 0x0000000103047824 */ /* 0x000fe200078e0a02 */
[----:B------:R-:W-:-:S04]  /*13c0*/  ISETP.GE.OR P0, PT, R8, UR4, P0 ;  /* 0x0000000408007c0c */ /* 0x000fc80008706670 */
[----:B------:R-:W-:-:S04]  /*13d0*/  SHF.R.S32.HI R7, RZ, 0x1f, R4 ;  /* 0x0000001fff077819 */ /* 0x000fc80000011404 */
[----:B------:R-:W-:-:S04]  /*13e0*/  LEA.HI R2, R7, R4, RZ, 0x2 ;  /* 0x0000000407027211 */ /* 0x000fc800078f10ff */
[--C-:B------:R-:W-:Y:S02]  /*13f0*/  SHF.R.S32.HI R16, RZ, 0x2, R2.reuse ;  /* 0x00000002ff107819 */ /* 0x100fe40000011402 */
[----:B------:R-:W-:-:S04]  /*1400*/  SHF.R.S32.HI R3, RZ, 0x1f, R2 ;  /* 0x0000001fff037819 */ /* 0x000fc80000011402 */
[----:B------:R-:W-:-:S04]  /*1410*/  LEA.HI R3, R3, R16, RZ, 0x3 ;  /* 0x0000001003037211 */ /* 0x000fc800078f18ff */
[----:B------:R-:W-:Y:S01]  /*1420*/  LOP3.LUT R17, R3, 0xfffffff8, RZ, 0xc0, !PT ;  /* 0xfffffff803117812 */ /* 0x000fe200078ec0ff */
[----:B------:R-:W-:Y:S06]  /*1430*/  @P0 EXIT ;  /* 0x000000000000094d */ /* 0x000fec0003800000 */
[----:B------:R-:W-:Y:S01]  /*1440*/  LOP3.LUT R9, R2, 0x7ffffffc, RZ, 0xc0, !PT ;  /* 0x7ffffffc02097812 */ /* 0x000fe200078ec0ff */
[----:B------:R-:W-:Y:S01]  /*1450*/  IMAD.IADD R16, R16, 0x1, -R17 ;  /* 0x0000000110107824 */ /* 0x000fe200078e0a11 */
[----:B------:R-:W0:Y:S01]  /*1460*/  LDC.64 R2, c[0x0][0x658] ;  /* 0x00019600ff027b82 */ /* 0x000e220000000a00 */
[----:B------:R-:W-:Y:S02]  /*1470*/  LEA.HI R7, R7, R4, RZ, 0x5 ;  /* 0x0000000407077211 */ /* 0x000fe400078f28ff */
[----:B------:R-:W-:Y:S01]  /*1480*/  IMAD.IADD R9, R4, 0x1, -R9 ;  /* 0x0000000104097824 */ /* 0x000fe200078e0a09 */
[--C-:B------:R-:W-:Y:S02]  /*1490*/  SHF.R.S32.HI R17, RZ, 0x1f, R16.reuse ;  /* 0x0000001fff117819 */ /* 0x100fe40000011410 */
[----:B------:R-:W-:Y:S01]  /*14a0*/  SHF.R.S32.HI R11, RZ, 0x5, R7 ;  /* 0x00000005ff0b7819 */ /* 0x000fe20000011407 */
[----:B------:R-:W-:Y:S01]  /*14b0*/  IMAD.SHL.U32 R4, R9, 0x2, RZ ;  /* 0x0000000209047824 */ /* 0x000fe200078e00ff */
[----:B---3-5:R-:W-:Y:S01]  /*14c0*/  FSETP.NEU.AND P1, PT, R14, RZ, PT ;  /* 0x000000ff0e00720b */ /* 0x028fe20003f2d000 */
[----:B------:R-:W-:-:S03]  /*14d0*/  IMAD.WIDE R6, R13, 0x80, R16 ;  /* 0x000000800d067825 */ /* 0x000fc600078e0210 */
[----:B------:R-:W-:Y:S01]  /*14e0*/  SHF.R.S32.HI R10, RZ, 0x1f, R4 ;  /* 0x0000001fff0a7819 */ /* 0x000fe20000011404 */
[----:B------:R-:W-:Y:S01]  /*14f0*/  IMAD R13, R11, -0x10, -R8 ;  /* 0xfffffff00b0d7824 */ /* 0x000fe200078e0a08 */
[----:B------:R-:W-:Y:S01]  /*1500*/  IADD3 R8, P0, R5, R4, RZ ;  /* 0x0000000405087210 */ /* 0x000fe20007f1e0ff */
[----:B------:R-:W-:Y:S01]  /*1510*/  IMAD.WIDE R6, R11, 0x10, R6 ;  /* 0x000000100b067825 */ /* 0x000fe200078e0206 */
[----:B----4-:R-:W-:Y:S02]  /*1520*/  IADD3 R15, -R4, UR5, -R5 ;  /* 0x00000005040f7c10 */ /* 0x010fe4000fffe905 */
[----:B------:R-:W-:Y:S02]  /*1530*/  LEA.HI.X.SX32 R9, R5, R10, 0x1, P0 ;  /* 0x0000000a05097211 */ /* 0x000fe400000f0eff */
[----:B------:R-:W-:Y:S02]  /*1540*/  IADD3 R16, R13, UR4, -R16 ;  /* 0x000000040d107c10 */ /* 0x000fe4000fffe810 */
[----:B------:R-:W-:Y:S01]  /*1550*/  ISETP.GT.AND P4, PT, R15, RZ, PT ;  /* 0x000000ff0f00720c */ /* 0x000fe20003f84270 */
[-C--:B0-----:R-:W-:Y:S01]  /*1560*/  IMAD R4, R7, R2.reuse, RZ ;  /* 0x0000000207047224 */ /* 0x081fe200078e02ff */
[----:B------:R-:W-:Y:S01]  /*1570*/  SHF.L.U64.HI R19, R2, 0x3, R3 ;  /* 0x0000000302137819 */ /* 0x000fe20000010203 */
[----:B------:R-:W-:Y:S01]  /*1580*/  IMAD.WIDE.U32 R10, R6, R2, R8 ;  /* 0x00000002060a7225 */ /* 0x000fe200078e0008 */
[----:B------:R-:W-:-:S02]  /*1590*/  P2R R5, PR, RZ, 0x10 ;  /* 0x00000010ff057803 */ /* 0x000fc40000000000 */
[----:B------:R-:W-:Y:S01]  /*15a0*/  ISETP.GT.AND P0, PT, R16, RZ, P4 ;  /* 0x000000ff1000720c */ /* 0x000fe20002704270 */
[----:B------:R-:W-:Y:S01]  /*15b0*/  IMAD R13, R6, R3, R4 ;  /* 0x00000003060d7224 */ /* 0x000fe200078e0204 */
[C---:B------:R-:W-:Y:S01]  /*15c0*/  SHF.L.U64.HI R18, R2.reuse, 0x6, R3 ;  /* 0x0000000602127819 */ /* 0x040fe20000010203 */
[C---:B------:R-:W-:Y:S02]  /*15d0*/  IMAD.SHL.U32 R20, R2.reuse, 0x8, RZ ;  /* 0x0000000802147824 */ /* 0x040fe400078e00ff */
[----:B------:R-:W-:Y:S02]  /*15e0*/  IMAD.SHL.U32 R17, R2, 0x40, RZ ;  /* 0x0000004002117824 */ /* 0x000fe400078e00ff */
[----:B------:R-:W-:Y:S01]  /*15f0*/  IMAD.IADD R13, R11, 0x1, R13 ;  /* 0x000000010b0d7824 */ /* 0x000fe200078e020d */
[----:B------:R-:W-:Y:S06]  /*1600*/  @!P1 BRA `(.L_x_22) ;  /* 0x00000030008c9947 */ /* 0x000fec0003800000 */
[----:B------:R-:W-:Y:S01]  /*1610*/  ULDC.64 UR6, c[0x0][0x630] ;  /* 0x00018c0000067ab9 */ /* 0x000fe20000000a00 */
[----:B------:R-:W-:Y:S01]  /*1620*/  ULDC.64 UR8, c[0x0][0x628] ;  /* 0x00018a0000087ab9 */ /* 0x000fe20000000a00 */
[----:B------:R-:W-:Y:S01]  /*1630*/  IMAD R21, R7, UR6, RZ ;  /* 0x0000000607157c24 */ /* 0x000fe2000f8e02ff */
[----:B------:R-:W-:Y:S01]  /*1640*/  ULDC.64 UR4, c[0x0][0x650] ;  /* 0x0001940000047ab9 */ /* 0x000fe20000000a00 */
[----:B------:R-:W-:-:S04]  /*1650*/  IMAD.WIDE.U32 R2, R6, UR6, R8 ;  /* 0x0000000606027c25 */ /* 0x000fc8000f8e0008 */
[----:B------:R-:W-:Y:S01]  /*1660*/  IMAD R21, R6, UR7, R21 ;  /* 0x0000000706157c24 */ /* 0x000fe2000f8e0215 */
[----:B------:R-:W-:-:S03]  /*1670*/  LEA R4, P1, R2, UR8, 0x1 ;  /* 0x0000000802047c11 */ /* 0x000fc6000f8208ff */
[----:B------:R-:W-:-:S05]  /*1680*/  IMAD.IADD R3, R3, 0x1, R21 ;  /* 0x0000000103037824 */ /* 0x000fca00078e0215 */
[----:B------:R-:W-:-:S05]  /*1690*/  LEA.HI.X R5, R2, UR9, R3, 0x1, P1 ;  /* 0x0000000902057c11 */ /* 0x000fca00088f0c03 */
[----:B------:R-:W2:Y:S01]  /*16a0*/  @P0 LDG.E.LTC128B.U16 R22, desc[UR12][R4.64] ;  /* 0x0000000c04160981 */ /* 0x000ea2000c1e1520 */
[----:B------:R-:W-:Y:S01]  /*16b0*/  ISETP.GT.AND P3, PT, R15, 0x1, PT ;  /* 0x000000010f00780c */ /* 0x000fe20003f64270 */
[----:B------:R-:W-:Y:S01]  /*16c0*/  BSSY B0, `(.L_x_23) ;  /* 0x000000c000007945 */ /* 0x000fe20003800000 */
[----:B------:R-:W-:Y:S02]  /*16d0*/  LEA R2, P2, R10, UR4, 0x1 ;  /* 0x000000040a027c11 */ /* 0x000fe4000f8408ff */
[----:B------:R-:W-:Y:S01]  /*16e0*/  ISETP.GT.AND P1, PT, R16, RZ, P3 ;  /* 0x000000ff1000720c */ /* 0x000fe20001f24270 */
[----:B--2---:R-:W-:-:S04]  /*16f0*/  IMAD.U32 R3, R22, 0x10000, RZ ;  /* 0x0001000016037824 */ /* 0x004fc800078e00ff */
[----:B------:R-:W-:-:S04]  /*1700*/  FMUL R3, R3, R14 ;  /* 0x0000000e03037220 */ /* 0x000fc80000400000 */
[----:B------:R-:W-:-:S05]  /*1710*/  FFMA R3, R56, R0, R3 ;  /* 0x0000000038037223 */ /* 0x000fca0000000003 */
[----:B------:R-:W-:Y:S02]  /*1720*/  F2FP.BF16.F32.PACK_AB R11, RZ, R3 ;  /* 0x00000003ff0b723e */ /* 0x000fe400000010ff */
[----:B------:R-:W-:Y:S02]  /*1730*/  P2R R3, PR, RZ, 0x8 ;  /* 0x00000008ff037803 */ /* 0x000fe40000000000 */
[----:B------:R-:W-:-:S05]  /*1740*/  LEA.HI.X R3, R10, UR5, R13, 0x1, P2 ;  /* 0x000000050a037c11 */ /* 0x000fca00090f0c0d */
[----:B------:R0:W-:Y:S01]  /*1750*/  @P0 STG.E.U16 desc[UR12][R2.64], R11 ;  /* 0x0000000b02000986 */ /* 0x0001e2000c10150c */
[----:B------:R-:W-:Y:S05]  /*1760*/  @!P1 BRA `(.L_x_24) ;  /* 0x0000000000049947 */ /* 0x000fea0003800000 */
[----:B------:R1:W5:Y:S02]  /*1770*/  LDG.E.LTC128B.U16 R22, desc[UR12][R4.64+0x2] ;  /* 0x0000020c04167981 */ /* 0x000364000c1e1520 */
.L_x_24:
[----:B------:R-:W-:Y:S05]  /*1780*/  BSYNC B0 ;  /* 0x0000000000007941 */ /* 0x000fea0003800000 */
.L_x_23:
[----:B------:R-:W-:Y:S01]  /*1790*/  USHF.L.U32 UR4, UR6, 0x3, URZ ;  /* 0x0000000306047899 */ /* 0x000fe2000800063f */
[----:B-----5:R-:W-:Y:S01]  /*17a0*/  IMAD.U32 R13, R22, 0x10000, RZ ;  /* 0x00010000160d7824 */ /* 0x020fe200078e00ff */
[----:B------:R-:W-:Y:S01]  /*17b0*/  USHF.L.U64.HI UR5, UR6, 0x3, UR7 ;  /* 0x0000000306057899 */ /* 0x000fe20008010207 */
[----:B------:R-:W-:Y:S02]  /*17c0*/  ISETP.GT.AND P0, PT, R16, 0x8, P4 ;  /* 0x000000081000780c */ /* 0x000fe40002704270 */
[----:B------:R-:W-:Y:S01]  /*17d0*/  FMUL R56, R13, R14 ;  /* 0x0000000e0d387220 */ /* 0x000fe20000400000 */
[----:B------:R-:W-:Y:S02]  /*17e0*/  IMAD.U32 R10, RZ, RZ, UR4 ;  /* 0x00000004ff0a7e24 */ /* 0x000fe4000f8e00ff */
[----:B0-----:R-:W-:Y:S02]  /*17f0*/  IMAD.U32 R11, RZ, RZ, UR5 ;  /* 0x00000005ff0b7e24 */ /* 0x001fe4000f8e00ff */
[----:B------:R-:W-:Y:S01]  /*1800*/  FFMA R56, R57, R0, R56 ;  /* 0x0000000039387223 */ /* 0x000fe20000000038 */
[----:B------:R-:W-:-:S04]  /*1810*/  IMAD.WIDE.U32 R12, R6, UR6, R10 ;  /* 0x00000006060c7c25 */ /* 0x000fc8000f8e000a */
[----:B------:R-:W-:Y:S02]  /*1820*/  F2FP.BF16.F32.PACK_AB R57, RZ, R56 ;  /* 0x00000038ff39723e */ /* 0x000fe400000010ff */
[----:B------:R-:W-:-:S03]  /*1830*/  IADD3 R23, P2, R8, R12, RZ ;  /* 0x0000000c08177210 */ /* 0x000fc60007f5e0ff */
[----:B------:R0:W-:Y:S01]  /*1840*/  @P1 STG.E.U16 desc[UR12][R2.64+0x2], R57 ;  /* 0x0000023902001986 */ /* 0x0001e2000c10150c */
[----:B------:R-:W-:Y:S02]  /*1850*/  IADD3.X R56, R9, R21, R13, P2, !PT ;  /* 0x0000001509387210 */ /* 0x000fe400017fe40d */
[----:B------:R-:W-:-:S04]  /*1860*/  LEA R12, P2, R23, UR8, 0x1 ;  /* 0x00000008170c7c11 */ /* 0x000fc8000f8408ff */
[----:B------:R-:W-:-:S05]  /*1870*/  LEA.HI.X R13, R23, UR9, R56, 0x1, P2 ;  /* 0x00000009170d7c11 */ /* 0x000fca00090f0c38 */
[----:B------:R-:W2:Y:S01]  /*1880*/  @P0 LDG.E.LTC128B.U16 R22, desc[UR12][R12.64] ;  /* 0x0000000c0c160981 */ /* 0x000ea2000c1e1520 */
[C---:B------:R-:W-:Y:S01]  /*1890*/  IMAD.SHL.U32 R23, R20.reuse, 0x2, RZ ;  /* 0x0000000214177824 */ /* 0x040fe200078e00ff */
[----:B------:R-:W-:Y:S01]  /*18a0*/  SHF.L.U64.HI R19, R20, 0x1, R19 ;  /* 0x0000000114137819 */ /* 0x000fe20000010213 */
[----:B------:R-:W-:Y:S01]  /*18b0*/  BSSY B0, `(.L_x_25) ;  /* 0x000000b000007945 */ /* 0x000fe20003800000 */
[----:B------:R-:W-:Y:S02]  /*18c0*/  ISETP.GT.AND P1, PT, R16, 0x8, P3 ;  /* 0x000000081000780c */ /* 0x000fe40001f24270 */
[----:B------:R-:W-:Y:S01]  /*18d0*/  IADD3 R20, P2, R23, R2, RZ ;  /* 0x0000000217147210 */ /* 0x000fe20007f5e0ff */
[----:B--2---:R-:W-:-:S04]  /*18e0*/  IMAD.U32 R21, R22, 0x10000, RZ ;  /* 0x0001000016157824 */ /* 0x004fc800078e00ff */
[----:B------:R-:W-:-:S04]  /*18f0*/  FMUL R21, R21, R14 ;  /* 0x0000000e15157220 */ /* 0x000fc80000400000 */
[----:B------:R-:W-:-:S05]  /*1900*/  FFMA R21, R58, R0, R21 ;  /* 0x000000003a157223 */ /* 0x000fca0000000015 */
[----:B------:R-:W-:Y:S01]  /*1910*/  F2FP.BF16.F32.PACK_AB R56, RZ, R21 ;  /* 0x00000015ff38723e */ /* 0x000fe200000010ff */
[----:B------:R-:W-:-:S05]  /*1920*/  IMAD.X R21, R19, 0x1, R3, P2 ;  /* 0x0000000113157824 */ /* 0x000fca00010e0603 */
[----:B------:R0:W-:Y:S01]  /*1930*/  @P0 STG.E.U16 desc[UR12][R20.64], R56 ;  /* 0x0000003814000986 */ /* 0x0001e2000c10150c */
[----:B------:R-:W-:Y:S05]  /*1940*/  @!P1 BRA `(.L_x_26) ;  /* 0x0000000000049947 */ /* 0x000fea0003800000 */
[----:B------:R2:W5:Y:S02]  /*1950*/  LDG.E.LTC128B.U16 R22, desc[UR12][R12.64+0x2] ;  /* 0x0000020c0c167981 */ /* 0x000564000c1e1520 */
.L_x_26:
[----:B------:R-:W-:Y:S05]  /*1960*/  BSYNC B0 ;  /* 0x0000000000007941 */ /* 0x000fea0003800000 */
.L_x_25:
[----:B0----5:R-:W-:Y:S01]  /*1970*/  IMAD.U32 R57, R22, 0x10000, RZ ;  /* 0x0001000016397824 */ /* 0x021fe200078e00ff */
[----:B------:R-:W-:Y:S01]  /*1980*/  ISETP.GT.AND P3, PT, R15, 0x8, PT ;  /* 0x000000080f00780c */ /* 0x000fe20003f64270 */
[----:B------:R-:W-:Y:S02]  /*1990*/  BSSY B0, `(.L_x_27) ;  /* 0x0000009000007945 */ /* 0x000fe40003800000 */
[----:B------:R-:W-:Y:S01]  /*19a0*/  FMUL R56, R57, R14 ;  /* 0x0000000e39387220 */ /* 0x000fe20000400000 */
[----:B------:R-:W-:Y:S02]  /*19b0*/  ISETP.GT.AND P0, PT, R16, RZ, P3 ;  /* 0x000000ff1000720c */ /* 0x000fe40001f04270 */
[----:B------:R-:W-:Y:S01]  /*19c0*/  P2R R57, PR, RZ, 0x8 ;  /* 0x00000008ff397803 */ /* 0x000fe20000000000 */
[----:B------:R-:W-:-:S05]  /*19d0*/  FFMA R56, R59, R0, R56 ;  /* 0x000000003b387223 */ /* 0x000fca0000000038 */
[----:B------:R-:W-:-:S05]  /*19e0*/  F2FP.BF16.F32.PACK_AB R56, RZ, R56 ;  /* 0x00000038ff38723e */ /* 0x000fca00000010ff */
[----:B------:R0:W-:Y:S01]  /*19f0*/  @P1 STG.E.U16 desc[UR12][R20.64+0x2], R56 ;  /* 0x0000023814001986 */ /* 0x0001e2000c10150c */
[----:B------:R-:W-:Y:S05]  /*1a00*/  @!P0 BRA `(.L_x_28) ;  /* 0x0000000000048947 */ /* 0x000fea0003800000 */
[----:B------:R3:W5:Y:S02]  /*1a10*/  LDG.E.LTC128B.U16 R22, desc[UR12][R4.64+0x10] ;  /* 0x0000100c04167981 */ /* 0x000764000c1e1520 */
.L_x_28:
[----:B------:R-:W-:Y:S05]  /*1a20*/  BSYNC B0 ;  /* 0x0000000000007941 */ /* 0x000fea0003800000 */
.L_x_27:
[----:B-----5:R-:W-:Y:S01]  /*1a30*/  IMAD.U32 R57, R22, 0x10000, RZ ;  /* 0x0001000016397824 */ /* 0x020fe200078e00ff */
[----:B------:R-:W-:Y:S01]  /*1a40*/  ISETP.GT.AND P2, PT, R15, 0x9, PT ;  /* 0x000000090f00780c */ /* 0x000fe20003f44270 */
[----:B------:R-:W-:Y:S02]  /*1a50*/  BSSY B0, `(.L_x_29) ;  /* 0x0000009000007945 */ /* 0x000fe40003800000 */
[----:B------:R-:W-:Y:S01]  /*1a60*/  FMUL R57, R57, R14 ;  /* 0x0000000e39397220 */ /* 0x000fe20000400000 */
[----:B------:R-:W-:Y:S02]  /*1a70*/  ISETP.GT.AND P1, PT, R16, RZ, P2 ;  /* 0x000000ff1000720c */ /* 0x000fe40001724270 */
[----:B0-----:R-:W-:Y:S01]  /*1a80*/  P2R R56, PR, RZ, 0x4 ;  /* 0x00000004ff387803 */ /* 0x001fe20000000000 */
[----:B------:R-:W-:-:S05]  /*1a90*/  FFMA R57, R60, R0, R57 ;  /* 0x000000003c397223 */ /* 0x000fca0000000039 */
[----:B------:R-:W-:-:S05]  /*1aa0*/  F2FP.BF16.F32.PACK_AB R57, RZ, R57 ;  /* 0x00000039ff39723e */ /* 0x000fca00000010ff */
[----:B------:R0:W-:Y:S01]  /*1ab0*/  @P0 STG.E.U16 desc[UR12][R2.64+0x10], R57 ;  /* 0x0000103902000986 */ /* 0x0001e2000c10150c */
[----:B------:R-:W-:Y:S05]  /*1ac0*/  @!P1 BRA `(.L_x_30) ;  /* 0x0000000000049947 */ /* 0x000fea0003800000 */
[----:B------:R4:W5:Y:S02]  /*1ad0*/  LDG.E.LTC128B.U16 R22, desc[UR12][R4.64+0x12] ;  /* 0x0000120c04167981 */ /* 0x000964000c1e1520 */
.L_x_30:
[----:B------:R-:W-:Y:S05]  /*1ae0*/  BSYNC B0 ;  /* 0x0000000000007941 */ /* 0x000fea0003800000 */
.L_x_29:
[----:B0----5:R-:W-:Y:S01]  /*1af0*/  IMAD.U32 R57, R22, 0x10000, RZ ;  /* 0x0001000016397824 */ /* 0x021fe200078e00ff */
[----:B------:R-:W-:Y:S01]  /*1b00*/  ISETP.GT.AND P0, PT, R16, 0x8, P3 ;  /* 0x000000081000780c */ /* 0x000fe20001f04270 */
[----:B------:R-:W-:Y:S02]  /*1b10*/  BSSY B0, `(.L_x_31) ;  /* 0x0000007000007945 */ /* 0x000fe40003800000 */
[----:B------:R-:W-:-:S04]  /*1b20*/  FMUL R56, R57, R14 ;  /* 0x0000000e39387220 */ /* 0x000fc80000400000 */
[----:B------:R-:W-:-:S05]  /*1b30*/  FFMA R56, R61, R0, R56 ;  /* 0x000000003d387223 */ /* 0x000fca0000000038 */
[----:B------:R-:W-:-:S05]  /*1b40*/  F2FP.BF16.F32.PACK_AB R56, RZ, R56 ;  /* 0x00000038ff38723e */ /* 0x000fca00000010ff */
[----:B------:R0:W-:Y:S01]  /*1b50*/  @P1 STG.E.U16 desc[UR12][R2.64+0x12], R56 ;  /* 0x0000123802001986 */ /* 0x0001e2000c10150c */
[----:B------:R-:W-:Y:S05]  /*1b60*/  @!P0 BRA `(.L_x_32) ;  /* 0x0000000000048947 */ /* 0x000fea0003800000 */
[----:B------:R0:W5:Y:S02]  /*1b70*/  LDG.E.LTC128B.U16 R22, desc[UR12][R12.64+0x10] ;  /* 0x0000100c0c167981 */ /* 0x000164000c1e1520 */
.L_x_32:
[----:B------:R-:W-:Y:S05]  /*1b80*/  BSYNC B0 ;  /* 0x0000000000007941 */ /* 0x000fea0003800000 */
.L_x_31:
[----:B-----5:R-:W-:Y:S01]  /*1b90*/  IMAD.U32 R57, R22, 0x10000, RZ ;  /* 0x0001000016397824 */ /* 0x020fe200078e00ff */
        /* <DEDUP_REMOVED lines=8> */
.L_x_34:
[----:B------:R-:W-:Y:S05]  /*1c20*/  BSYNC B0 ;  /* 0x0000000000007941 */ /* 0x000fea0003800000 */
.L_x_33:
[----:B-----5:R-:W-:Y:S01]  /*1c30*/  IMAD.U32 R59, R22, 0x10000, RZ ;  /* 0x00010000163b7824 */ /* 0x020fe200078e00ff */
[----:B------:R-:W-:Y:S01]  /*1c40*/  ISETP.GT.AND P3, PT, R15, 0x10, PT ;  /* 0x000000100f00780c */ /* 0x000fe20003f64270 */
[C---:B0-----:R-:W-:Y:S01]  /*1c50*/  IMAD.SHL.U32 R57, R17.reuse, 0x2, RZ ;  /* 0x0000000211397824 */ /* 0x041fe200078e00ff */
[----:B------:R-:W-:Y:S01]  /*1c60*/  SHF.L.U64.HI R17, R17, 0x1, R18 ;  /* 0x0000000111117819 */ /* 0x000fe20000010212 */
[----:B------:R-:W-:Y:S01]  /*1c70*/  FMUL R56, R59, R14 ;  /* 0x0000000e3b387220 */ /* 0x000fe20000400000 */
[----:B------:R-:W-:Y:S02]  /*1c80*/  BSSY B0, `(.L_x_35) ;  /* 0x000000a000007945 */ /* 0x000fe40003800000 */
[----:B------:R-:W-:Y:S01]  /*1c90*/  IADD3 R18, P0, P2, R57, R2, R23 ;  /* 0x0000000239127210 */ /* 0x000fe20007a1e017 */
[----:B------:R-:W-:Y:S01]  /*1ca0*/  FFMA R56, R63, R0, R56 ;  /* 0x000000003f387223 */ /* 0x000fe20000000038 */
[----:B------:R-:W-:Y:S02]  /*1cb0*/  P2R R23, PR, RZ, 0x8 ;  /* 0x00000008ff177803 */ /* 0x000fe40000000000 */
[----:B------:R-:W-:-:S02]  /*1cc0*/  IADD3.X R19, R17, R3, R19, P0, P2 ;  /* 0x0000000311137210 */ /* 0x000fc400007e4413 */
[----:B------:R-:W-:Y:S02]  /*1cd0*/  F2FP.BF16.F32.PACK_AB R56, RZ, R56 ;  /* 0x00000038ff38723e */ /* 0x000fe400000010ff */
[----:B------:R-:W-:-:S03]  /*1ce0*/  ISETP.GT.AND P0, PT, R16, RZ, P3 ;  /* 0x000000ff1000720c */ /* 0x000fc60001f04270 */
[----:B------:R0:W-:Y:S10]  /*1cf0*/  @P1 STG.E.U16 desc[UR12][R20.64+0x12], R56 ;  /* 0x0000123814001986 */ /* 0x0001f4000c10150c */
[----:B------:R-:W-:Y:S05]  /*1d00*/  @!P0 BRA `(.L_x_36) ;  /* 0x0000000000048947 */ /* 0x000fea0003800000 */
[----:B------:R0:W5:Y:S02]  /*1d10*/  LDG.E.LTC128B.U16 R22, desc[UR12][R4.64+0x20] ;  /* 0x0000200c04167981 */ /* 0x000164000c1e1520 */
.L_x_36:
[----:B------:R-:W-:Y:S05]  /*1d20*/  BSYNC B0 ;  /* 0x0000000000007941 */ /* 0x000fea0003800000 */
.L_x_35:
[----:B-----5:R-:W-:Y:S01]  /*1d30*/  IMAD.U32 R23, R22, 0x10000, RZ ;  /* 0x0001000016177824 */ /* 0x020fe200078e00ff */
[----:B------:R-:W-:Y:S01]  /*1d40*/  ISETP.GT.AND P1, PT, R15, 0x11, PT ;  /* 0x000000110f00780c */ /* 0x000fe20003f24270 */
[----:B------:R-:W-:Y:S02]  /*1d50*/  BSSY B0, `(.L_x_37) ;  /* 0x0000009000007945 */ /* 0x000fe40003800000 */
[----:B------:R-:W-:-:S04]  /*1d60*/  FMUL R23, R23, R14 ;  /* 0x0000000e17177220 */ /* 0x000fc80000400000 */
[----:B------:R-:W-:-:S05]  /*1d70*/  FFMA R23, R64, R0, R23 ;  /* 0x0000000040177223 */ /* 0x000fca0000000017 */
[----:B------:R-:W-:-:S05]  /*1d80*/  F2FP.BF16.F32.PACK_AB R23, RZ, R23 ;  /* 0x00000017ff17723e */ /* 0x000fca00000010ff */
[----:B------:R1:W-:Y:S01]  /*1d90*/  @P0 STG.E.U16 desc[UR12][R2.64+0x20], R23 ;  /* 0x0000201702000986 */ /* 0x0003e2000c10150c */
[----:B------:R-:W-:Y:S02]  /*1da0*/  ISETP.GT.AND P0, PT, R16, RZ, P1 ;  /* 0x000000ff1000720c */ /* 0x000fe40000f04270 */
[----:B-1----:R-:W-:-:S11]  /*1db0*/  P2R R23, PR, RZ, 0x2 ;  /* 0x00000002ff177803 */ /* 0x002fd60000000000 */
[----:B------:R-:W-:Y:S05]  /*1dc0*/  @!P0 BRA `(.L_x_38) ;  /* 0x0000000000048947 */ /* 0x000fea0003800000 */
[----:B------:R1:W5:Y:S02]  /*1dd0*/  LDG.E.LTC128B.U16 R22, desc[UR12][R4.64+0x22] ;  /* 0x0000220c04167981 */ /* 0x000364000c1e1520 */
.L_x_38:
[----:B------:R-:W-:Y:S05]  /*1de0*/  BSYNC B0 ;  /* 0x0000000000007941 */ /* 0x000fea0003800000 */
.L_x_37:
[----:B-----5:R-:W-:Y:S01]  /*1df0*/  IMAD.U32 R23, R22, 0x10000, RZ ;  /* 0x0001000016177824 */ /* 0x020fe200078e00ff */
[----:B------:R-:W-:Y:S03]  /*1e00*/  BSSY B0, `(.L_x_39) ;  /* 0x0000008000007945 */ /* 0x000fe60003800000 */
[----:B0-----:R-:W-:-:S04]  /*1e10*/  FMUL R56, R23, R14 ;  /* 0x0000000e17387220 */ /* 0x001fc80000400000 */
[----:B------:R-:W-:-:S05]  /*1e20*/  FFMA R56, R65, R0, R56 ;  /* 0x0000000041387223 */ /* 0x000fca0000000038 */
[----:B------:R-:W-:-:S05]  /*1e30*/  F2FP.BF16.F32.PACK_AB R56, RZ, R56 ;  /* 0x00000038ff38723e */ /* 0x000fca00000010ff */
[----:B------:R0:W-:Y:S01]  /*1e40*/  @P0 STG.E.U16 desc[UR12][R2.64+0x22], R56 ;  /* 0x0000223802000986 */ /* 0x0001e2000c10150c */
[----:B------:R-:W-:-:S13]  /*1e50*/  ISETP.GT.AND P0, PT, R16, 0x8, P3 ;  /* 0x000000081000780c */ /* 0x000fda0001f04270 */
[----:B0-----:R-:W-:Y:S05]  /*1e60*/  @!P0 BRA `(.L_x_40) ;  /* 0x0000000000048947 */ /* 0x001fea0003800000 */
[----:B------:R0:W5:Y:S02]  /*1e70*/  LDG.E.LTC128B.U16 R22, desc[UR12][R12.64+0x20] ;  /* 0x0000200c0c167981 */ /* 0x000164000c1e1520 */
.L_x_40:
[----:B------:R-:W-:Y:S05]  /*1e80*/  BSYNC B0 ;  /* 0x0000000000007941 */ /* 0x000fea0003800000 */
.L_x_39:
[C---:B-----5:R-:W-:Y:S01]  /*1e90*/  IMAD.U32 R23, R22.reuse, 0x10000, RZ ;  /* 0x0001000016177824 */ /* 0x060fe200078e00ff */
[----:B------:R-:W-:Y:S01]  /*1ea0*/  BSSY B0, `(.L_x_41) ;  /* 0x000000c000007945 */ /* 0x000fe20003800000 */
[----:B------:R-:W-:Y:S02]  /*1eb0*/  PRMT R56, R22, 0x7610, R56 ;  /* 0x0000761016387816 */ /* 0x000fe40000000038 */
[----:B------:R-:W-:-:S04]  /*1ec0*/  FMUL R23, R23, R14 ;  /* 0x0000000e17177220 */ /* 0x000fc80000400000 */
[----:B------:R-:W-:-:S05]  /*1ed0*/  FFMA R23, R66, R0, R23 ;  /* 0x0000000042177223 */ /* 0x000fca0000000017 */
[----:B------:R-:W-:-:S04]  /*1ee0*/  F2FP.BF16.F32.PACK_AB R23, RZ, R23 ;  /* 0x00000017ff17723e */ /* 0x000fc800000010ff */
[----:B------:R-:W-:-:S05]  /*1ef0*/  PRMT R58, R23, 0x7610, R58 ;  /* 0x00007610173a7816 */ /* 0x000fca000000003a */
[----:B------:R0:W-:Y:S01]  /*1f00*/  @P0 STG.E.U16 desc[UR12][R20.64+0x20], R58 ;  /* 0x0000203a14000986 */ /* 0x0001e2000c10150c */
[----:B------:R-:W-:-:S05]  /*1f10*/  IADD3 R59, P0, R6, 0x40, RZ ;  /* 0x00000040063b7810 */ /* 0x000fca0007f1e0ff */
[----:B------:R-:W-:Y:S01]  /*1f20*/  IMAD.X R23, RZ, RZ, R7, P0 ;  /* 0x000000ffff177224 */ /* 0x000fe200000e0607 */
[----:B------:R-:W-:-:S13]  /*1f30*/  ISETP.GT.AND P0, PT, R16, 0x8, P1 ;  /* 0x000000081000780c */ /* 0x000fda0000f04270 */
[----:B0-----:R-:W-:Y:S05]  /*1f40*/  @!P0 BRA `(.L_x_42) ;  /* 0x0000000000048947 */ /* 0x001fea0003800000 */
[----:B------:R0:W5:Y:S02]  /*1f50*/  LDG.E.LTC128B.U16 R56, desc[UR12][R12.64+0x22] ;  /* 0x0000220c0c387981 */ /* 0x000164000c1e1520 */
.L_x_42:
[----:B------:R-:W-:Y:S05]  /*1f60*/  BSYNC B0 ;  /* 0x0000000000007941 */ /* 0x000fea0003800000 */
.L_x_41:
[----:B-----5:R-:W-:Y:S01]  /*1f70*/  IMAD.U32 R7, R56, 0x10000, RZ ;  /* 0x0001000038077824 */ /* 0x020fe200078e00ff */
[----:B------:R-:W-:Y:S01]  /*1f80*/  ISETP.GT.AND P2, PT, R15, 0x18, PT ;  /* 0x000000180f00780c */ /* 0x000fe20003f44270 */
[----:B------:R-:W-:Y:S01]  /*1f90*/  IMAD.WIDE.U32 R10, R59, UR6, R10 ;  /* 0x000000063b0a7c25 */ /* 0x000fe2000f8e000a */
[----:B------:R-:W-:Y:S03]  /*1fa0*/  BSSY B0, `(.L_x_43) ;  /* 0x0000014000007945 */ /* 0x000fe60003800000 */
[----:B------:R-:W-:-:S04]  /*1fb0*/  FMUL R6, R7, R14 ;  /* 0x0000000e07067220 */ /* 0x000fc80000400000 */
[----:B------:R-:W-:-:S05]  /*1fc0*/  FFMA R6, R67, R0, R6 ;  /* 0x0000000043067223 */ /* 0x000fca0000000006 */
[----:B------:R-:W-:Y:S01]  /*1fd0*/  F2FP.BF16.F32.PACK_AB R7, RZ, R6 ;  /* 0x00000006ff07723e */ /* 0x000fe200000010ff */
[----:B------:R-:W-:Y:S02]  /*1fe0*/  IMAD R6, R23, UR6, RZ ;  /* 0x0000000617067c24 */ /* 0x000fe4000f8e02ff */
[----:B------:R-:W-:Y:S01]  /*1ff0*/  IMAD.WIDE.U32 R22, R59, UR6, R8 ;  /* 0x000000063b167c25 */ /* 0x000fe2000f8e0008 */
[----:B------:R-:W-:-:S03]  /*2000*/  PRMT R58, R7, 0x7610, R58 ;  /* 0x00007610073a7816 */ /* 0x000fc6000000003a */
[----:B------:R-:W-:Y:S02]  /*2010*/  IMAD R61, R59, UR7, R6 ;  /* 0x000000073b3d7c24 */ /* 0x000fe4000f8e0206 */
[----:B------:R0:W-:Y:S01]  /*2020*/  @P0 STG.E.U16 desc[UR12][R20.64+0x22], R58 ;  /* 0x0000223a14000986 */ /* 0x0001e2000c10150c */
[----:B------:R-:W-:Y:S01]  /*2030*/  LEA R6, P0, R22, UR8, 0x1 ;  /* 0x0000000816067c11 */ /* 0x000fe2000f8008ff */
[----:B------:R-:W-:-:S05]  /*2040*/  IMAD.IADD R7, R23, 0x1, R61 ;  /* 0x0000000117077824 */ /* 0x000fca00078e023d */
[----:B------:R-:W-:Y:S02]  /*2050*/  LEA.HI.X R7, R22, UR9, R7, 0x1, P0 ;  /* 0x0000000916077c11 */ /* 0x000fe400080f0c07 */
[----:B------:R-:W-:-:S04]  /*2060*/  IADD3 R10, P0, R8, R10, RZ ;  /* 0x0000000a080a7210 */ /* 0x000fc80007f1e0ff */
[----:B------:R-:W-:Y:S02]  /*2070*/  IADD3.X R9, R9, R61, R11, P0, !PT ;  /* 0x0000003d09097210 */ /* 0x000fe400007fe40b */
[----:B------:R-:W-:-:S04]  /*2080*/  LEA R8, P0, R10, UR8, 0x1 ;  /* 0x000000080a087c11 */ /* 0x000fc8000f8008ff */
[----:B------:R-:W-:Y:S02]  /*2090*/  LEA.HI.X R9, R10, UR9, R9, 0x1, P0 ;  /* 0x000000090a097c11 */ /* 0x000fe400080f0c09 */
[----:B------:R-:W-:Y:S02]  /*20a0*/  ISETP.GT.AND P0, PT, R16, RZ, P2 ;  /* 0x000000ff1000720c */ /* 0x000fe40001704270 */
[----:B------:R-:W-:-:S11]  /*20b0*/  P2R R10, PR, RZ, 0x4 ;  /* 0x00000004ff0a7803 */ /* 0x000fd60000000000 */
[----:B0-----:R-:W-:Y:S05]  /*20c0*/  @!P0 BRA `(.L_x_44) ;  /* 0x0000000000048947 */ /* 0x001fea0003800000 */
[----:B------:R0:W5:Y:S02]  /*20d0*/  LDG.E.LTC128B.U16 R56, desc[UR12][R4.64+0x30] ;  /* 0x0000300c04387981 */ /* 0x000164000c1e1520 */
.L_x_44:
[----:B------:R-:W-:Y:S05]  /*20e0*/  BSYNC B0 ;  /* 0x0000000000007941 */ /* 0x000fea0003800000 */
.L_x_43:
[----:B-----5:R-:W-:Y:S01]  /*20f0*/  IMAD.U32 R11, R56, 0x10000, RZ ;  /* 0x00010000380b7824 */ /* 0x020fe200078e00ff */
[----:B------:R-:W-:Y:S01]  /*2100*/  ISETP.GT.AND P1, PT, R15, 0x19, PT ;  /* 0x000000190f00780c */ /* 0x000fe20003f24270 */
[----:B------:R-:W-:Y:S02]  /*2110*/  BSSY B0, `(.L_x_45) ;  /* 0x0000009000007945 */ /* 0x000fe40003800000 */
[----:B------:R-:W-:Y:S01]  /*2120*/  FMUL R11, R11, R14 ;  /* 0x0000000e0b0b7220 */ /* 0x000fe20000400000 */
[----:B------:R-:W-:-:S03]  /*2130*/  P2R R10, PR, RZ, 0x2 ;  /* 0x00000002ff0a7803 */ /* 0x000fc60000000000 */
[----:B------:R-:W-:-:S05]  /*2140*/  FFMA R11, R68, R0, R11 ;  /* 0x00000000440b7223 */ /* 0x000fca000000000b */
[----:B------:R-:W-:-:S05]  /*2150*/  F2FP.BF16.F32.PACK_AB R11, RZ, R11 ;  /* 0x0000000bff0b723e */ /* 0x000fca00000010ff */
[----:B------:R0:W-:Y:S01]  /*2160*/  @P0 STG.E.U16 desc[UR12][R2.64+0x30], R11 ;  /* 0x0000300b02000986 */ /* 0x0001e2000c10150c */
[----:B------:R-:W-:-:S13]  /*2170*/  ISETP.GT.AND P0, PT, R16, RZ, P1 ;  /* 0x000000ff1000720c */ /* 0x000fda0000f04270 */
[----:B0-----:R-:W-:Y:S05]  /*2180*/  @!P0 BRA `(.L_x_46) ;  /* 0x0000000000048947 */ /* 0x001fea0003800000 */
[----:B------:R0:W5:Y:S02]  /*2190*/  LDG.E.LTC128B.U16 R56, desc[UR12][R4.64+0x32] ;  /* 0x0000320c04387981 */ /* 0x000164000c1e1520 */
.L_x_46:
[----:B------:R-:W-:Y:S05]  /*21a0*/  BSYNC B0 ;  /* 0x0000000000007941 */ /* 0x000fea0003800000 */
.L_x_45:
[----:B-----5:R-:W-:Y:S01]  /*21b0*/  IMAD.U32 R11, R56, 0x10000, RZ ;  /* 0x00010000380b7824 */ /* 0x020fe200078e00ff */
[----:B------:R-:W-:Y:S03]  /*21c0*/  BSSY B0, `(.L_x_47) ;  /* 0x0000008000007945 */ /* 0x000fe60003800000 */
[----:B------:R-:W-:-:S04]  /*21d0*/  FMUL R10, R11, R14 ;  /* 0x0000000e0b0a7220 */ /* 0x000fc80000400000 */
[----:B------:R-:W-:-:S05]  /*21e0*/  FFMA R10, R69, R0, R10 ;  /* 0x00000000450a7223 */ /* 0x000fca000000000a */
[----:B------:R-:W-:-:S05]  /*21f0*/  F2FP.BF16.F32.PACK_AB R10, RZ, R10 ;  /* 0x0000000aff0a723e */ /* 0x000fca00000010ff */
[----:B------:R0:W-:Y:S01]  /*2200*/  @P0 STG.E.U16 desc[UR12][R2.64+0x32], R10 ;  /* 0x0000320a02000986 */ /* 0x0001e2000c10150c */
[----:B------:R-:W-:-:S13]  /*2210*/  ISETP.GT.AND P0, PT, R16, 0x8, P2 ;  /* 0x000000081000780c */ /* 0x000fda0001704270 */
[----:B0-----:R-:W-:Y:S05]  /*2220*/  @!P0 BRA `(.L_x_48) ;  /* 0x0000000000048947 */ /* 0x001fea0003800000 */
[----:B------:R0:W5:Y:S02]  /*2230*/  LDG.E.LTC128B.U16 R56, desc[UR12][R12.64+0x30] ;  /* 0x0000300c0c387981 */ /* 0x000164000c1e1520 */
.L_x_48:
[----:B------:R-:W-:Y:S05]  /*2240*/  BSYNC B0 ;  /* 0x0000000000007941 */ /* 0x000fea0003800000 */
.L_x_47:
        /* <DEDUP_REMOVED lines=9> */
.L_x_50:
[----:B------:R-:W-:Y:S05]  /*22e0*/  BSYNC B0 ;  /* 0x0000000000007941 */ /* 0x000fea0003800000 */
.L_x_49:
        /* <DEDUP_REMOVED lines=11> */
.L_x_52:
[----:B------:R-:W-:Y:S05]  /*23a0*/  BSYNC B0 ;  /* 0x0000000000007941 */ /* 0x000fea0003800000 */
.L_x_51:
        /* <DEDUP_REMOVED lines=11> */
.L_x_54:
[----:B------:R-:W-:Y:S05]  /*2460*/  BSYNC B0 ;  /* 0x0000000000007941 */ /* 0x000fea0003800000 */
.L_x_53:
        /* <DEDUP_REMOVED lines=9> */
.L_x_56:
[----:B------:R-:W-:Y:S05]  /*2500*/  BSYNC B0 ;  /* 0x0000000000007941 */ /* 0x000fea0003800000 */
.L_x_55:
        /* <DEDUP_REMOVED lines=9> */
.L_x_58:
[----:B------:R-:W-:Y:S05]  /*25a0*/  BSYNC B0 ;  /* 0x0000000000007941 */ /* 0x000fea0003800000 */
.L_x_57:
        /* <DEDUP_REMOVED lines=11> */
.L_x_60:
[----:B------:R-:W-:Y:S05]  /*2660*/  BSYNC B0 ;  /* 0x0000000000007941 */ /* 0x000fea0003800000 */
.L_x_59:
[----:B-----5:R-:W-:Y:S01]  /*2670*/  IMAD.U32 R11, R56, 0x10000, RZ ;  /* 0x00010000380b7824 */ /* 0x020fe200078e00ff */
[----:B------:R-:W-:Y:S01]  /*2680*/  ISETP.GT.AND P4, PT, R15, 0x29, PT ;  /* 0x000000290f00780c */ /* 0x000fe20003f84270 */
[----:B------:R-:W-:Y:S02]  /*2690*/  BSSY B0, `(.L_x_61) ;  /* 0x0000008000007945 */ /* 0x000fe40003800000 */
[----:B------:R-:W-:-:S04]  /*26a0*/  FMUL R11, R11, R14 ;  /* 0x0000000e0b0b7220 */ /* 0x000fc80000400000 */
[----:B------:R-:W-:-:S05]  /*26b0*/  FFMA R11, R76, R0, R11 ;  /* 0x000000004c0b7223 */ /* 0x000fca000000000b */
[----:B------:R-:W-:-:S05]  /*26c0*/  F2FP.BF16.F32.PACK_AB R11, RZ, R11 ;  /* 0x0000000bff0b723e */ /* 0x000fca00000010ff */
[----:B------:R0:W-:Y:S01]  /*26d0*/  @P0 STG.E.U16 desc[UR12][R2.64+0x50], R11 ;  /* 0x0000500b02000986 */ /* 0x0001e2000c10150c */
[----:B------:R-:W-:-:S13]  /*26e0*/  ISETP.GT.AND P0, PT, R16, RZ, P4 ;  /* 0x000000ff1000720c */ /* 0x000fda0002704270 */
[----:B0-----:R-:W-:Y:S05]  /*26f0*/  @!P0 BRA `(.L_x_62) ;  /* 0x0000000000048947 */ /* 0x001fea0003800000 */
[----:B------:R0:W5:Y:S02]  /*2700*/  LDG.E.LTC128B.U16 R56, desc[UR12][R4.64+0x52] ;  /* 0x0000520c04387981 */ /* 0x000164000c1e1520 */
.L_x_62:
[----:B------:R-:W-:Y:S05]  /*2710*/  BSYNC B0 ;  /* 0x0000000000007941 */ /* 0x000fea0003800000 */
.L_x_61:
        /* <DEDUP_REMOVED lines=9> */
.L_x_64:
[----:B------:R-:W-:Y:S05]  /*27b0*/  BSYNC B0 ;  /* 0x0000000000007941 */ /* 0x000fea0003800000 */
.L_x_63:
        /* <DEDUP_REMOVED lines=9> */
.L_x_66:
[----:B------:R-:W-:Y:S05]  /*2850*/  BSYNC B0 ;  /* 0x0000000000007941 */ /* 0x000fea0003800000 */
.L_x_65:
        /* <DEDUP_REMOVED lines=10> */
.L_x_68:
[----:B------:R-:W-:Y:S05]  /*2900*/  BSYNC B0 ;  /* 0x0000000000007941 */ /* 0x000fea0003800000 */
.L_x_67:
        /* <DEDUP_REMOVED lines=10> */
.L_x_70:
[----:B------:R-:W-:Y:S05]  /*29b0*/  BSYNC B0 ;  /* 0x0000000000007941 */ /* 0x000fea0003800000 */
.L_x_69:
        /* <DEDUP_REMOVED lines=9> */
.L_x_72:
[----:B------:R-:W-:Y:S05]  /*2a50*/  BSYNC B0 ;  /* 0x0000000000007941 */ /* 0x000fea0003800000 */
.L_x_71:
        /* <DEDUP_REMOVED lines=9> */
.L_x_74:
[----:B------:R-:W-:Y:S05]  /*2af0*/  BSYNC B0 ;  /* 0x0000000000007941 */ /* 0x000fea0003800000 */
.L_x_73:
        /* <DEDUP_REMOVED lines=10> */
.L_x_76:
[----:B------:R-:W-:Y:S05]  /*2ba0*/  BSYNC B0 ;  /* 0x0000000000007941 */ /* 0x000fea0003800000 */
.L_x_75:
[----:B-----5:R-:W-:Y:S01]  /*2bb0*/  IMAD.U32 R11, R56, 0x10000, RZ ;  /* 0x00010000380b7824 */ /* 0x020fe200078e00ff */
[----:B------:R-:W-:Y:S03]  /*2bc0*/  BSSY B0, `(.L_x_77) ;  /* 0x000000d000007945 */ /* 0x000fe60003800000 */
[----:B------:R-:W-:-:S04]  /*2bd0*/  FMUL R11, R11, R14 ;  /* 0x0000000e0b0b7220 */ /* 0x000fc80000400000 */
[----:B------:R-:W-:-:S05]  /*2be0*/  FFMA R11, R84, R0, R11 ;  /* 0x00000000540b7223 */ /* 0x000fca000000000b */
[----:B------:R-:W-:-:S05]  /*2bf0*/  F2FP.BF16.F32.PACK_AB R11, RZ, R11 ;  /* 0x0000000bff0b723e */ /* 0x000fca00000010ff */
[----:B------:R1:W-:Y:S01]  /*2c00*/  @P0 STG.E.U16 desc[UR12][R2.64+0x70], R11 ;  /* 0x0000700b02000986 */ /* 0x0003e2000c10150c */
[----:B------:R-:W-:-:S05]  /*2c10*/  IADD3 R22, P0, R57, R20, RZ ;  /* 0x0000001439167210 */ /* 0x000fca0007f1e0ff */
[----:B------:R-:W-:Y:S01]  /*2c20*/  IMAD.X R23, R17, 0x1, R21, P0 ;  /* 0x0000000111177824 */ /* 0x000fe200000e0615 */
[----:B------:R-:W-:-:S05]  /*2c30*/  IADD3 R10, P0, R57, R2, RZ ;  /* 0x00000002390a7210 */ /* 0x000fca0007f1e0ff */
[----:B-1----:R-:W-:Y:S01]  /*2c40*/  IMAD.X R11, R17, 0x1, R3, P0 ;  /* 0x00000001110b7824 */ /* 0x002fe200000e0603 */
[----:B------:R-:W-:-:S04]  /*2c50*/  ISETP.GT.AND P0, PT, R15, 0x39, PT ;  /* 0x000000390f00780c */ /* 0x000fc80003f04270 */
[----:B------:R-:W-:-:S13]  /*2c60*/  ISETP.GT.AND P5, PT, R16, RZ, P0 ;  /* 0x000000ff1000720c */ /* 0x000fda00007a4270 */
[----:B------:R-:W-:Y:S05]  /*2c70*/  @!P5 BRA `(.L_x_78) ;  /* 0x000000000004d947 */ /* 0x000fea0003800000 */
[----:B------:R1:W5:Y:S02]  /*2c80*/  LDG.E.LTC128B.U16 R56, desc[UR12][R4.64+0x72] ;  /* 0x0000720c04387981 */ /* 0x000364000c1e1520 */
.L_x_78:
[----:B------:R-:W-:Y:S05]  /*2c90*/  BSYNC B0 ;  /* 0x0000000000007941 */ /* 0x000fea0003800000 */
.L_x_77:
[----:B01-345:R-:W-:Y:S01]  /*2ca0*/  IMAD.U32 R5, R56, 0x10000, RZ ;  /* 0x0001000038057824 */ /* 0x03bfe200078e00ff */
        /* <DEDUP_REMOVED lines=8> */
.L_x_80:
[----:B------:R-:W-:Y:S05]  /*2d30*/  BSYNC B0 ;  /* 0x0000000000007941 */ /* 0x000fea0003800000 */
.L_x_79:
[----:B-----5:R-:W-:Y:S01]  /*2d40*/  IMAD.U32 R3, R56, 0x10000, RZ ;  /* 0x0001000038037824 */ /* 0x020fe200078e00ff */
[----:B------:R-:W-:Y:S03]  /*2d50*/  BSSY B0, `(.L_x_81) ;  /* 0x0000008000007945 */ /* 0x000fe60003800000 */
[----:B------:R-:W-:-:S04]  /*2d60*/  FMUL R3, R3, R14 ;  /* 0x0000000e03037220 */ /* 0x000fc80000400000 */
[----:B------:R-:W-:-:S05]  /*2d70*/  FFMA R3, R86, R0, R3 ;  /* 0x0000000056037223 */ /* 0x000fca0000000003 */
[----:B------:R-:W-:-:S05]  /*2d80*/  F2FP.BF16.F32.PACK_AB R3, RZ, R3 ;  /* 0x00000003ff03723e */ /* 0x000fca00000010ff */
[----:B------:R1:W-:Y:S01]  /*2d90*/  @P5 STG.E.U16 desc[UR12][R20.64+0x70], R3 ;  /* 0x0000700314005986 */ /* 0x0003e2000c10150c */
[----:B------:R-:W-:-:S13]  /*2da0*/  ISETP.GT.AND P5, PT, R16, 0x8, P0 ;  /* 0x000000081000780c */ /* 0x000fda00007a4270 */
[----:B-1----:R-:W-:Y:S05]  /*2db0*/  @!P5 BRA `(.L_x_82) ;  /* 0x000000000004d947 */ /* 0x002fea0003800000 */
[----:B------:R1:W5:Y:S02]  /*2dc0*/  LDG.E.LTC128B.U16 R56, desc[UR12][R12.64+0x72] ;  /* 0x0000720c0c387981 */ /* 0x000364000c1e1520 */
.L_x_82:
[----:B------:R-:W-:Y:S05]  /*2dd0*/  BSYNC B0 ;  /* 0x0000000000007941 */ /* 0x000fea0003800000 */
.L_x_81:
[----:B-----5:R-:W-:-:S04]  /*2de0*/  IMAD.U32 R3, R56, 0x10000, RZ ;  /* 0x0001000038037824 */ /* 0x020fc800078e00ff */
[----:B------:R-:W-:-:S04]  /*2df0*/  FMUL R2, R3, R14 ;  /* 0x0000000e03027220 */ /* 0x000fc80000400000 */
[----:B------:R-:W-:-:S05]  /*2e00*/  FFMA R2, R87, R0, R2 ;  /* 0x0000000057027223 */ /* 0x000fca0000000002 */
[----:B------:R-:W-:-:S05]  /*2e10*/  F2FP.BF16.F32.PACK_AB R2, RZ, R2 ;  /* 0x00000002ff02723e */ /* 0x000fca00000010ff */
[----:B------:R3:W-:Y:S01]  /*2e20*/  @P5 STG.E.U16 desc[UR12][R20.64+0x72], R2 ;  /* 0x0000720214005986 */ /* 0x0007e2000c10150c */
[----:B------:R-:W-:-:S04]  /*2e30*/  ISETP.GT.AND P5, PT, R15, RZ, PT ;  /* 0x000000ff0f00720c */ /* 0x000fc80003fa4270 */
[----:B------:R-:W-:-:S13]  /*2e40*/  ISETP.GT.AND P5, PT, R16, 0x40, P5 ;  /* 0x000000401000780c */ /* 0x000fda0002fa4270 */
[----:B------:R-:W4:Y:S01]  /*2e50*/  @P5 LDG.E.LTC128B.U16 R56, desc[UR12][R6.64] ;  /* 0x0000000c06385981 */ /* 0x000f22000c1e1520 */
[----:B------:R-:W-:Y:S01]  /*2e60*/  BSSY B0, `(.L_x_83) ;  /* 0x000000a000007945 */ /* 0x000fe20003800000 */
[----:B----4-:R-:W-:-:S04]  /*2e70*/  IMAD.U32 R3, R56, 0x10000, RZ ;  /* 0x0001000038037824 */ /* 0x010fc800078e00ff */
[----:B------:R-:W-:-:S04]  /*2e80*/  FMUL R3, R3, R14 ;  /* 0x0000000e03037220 */ /* 0x000fc80000400000 */
[----:B------:R-:W-:-:S05]  /*2e90*/  FFMA R3, R24, R0, R3 ;  /* 0x0000000018037223 */ /* 0x000fca0000000003 */
[----:B------:R-:W-:-:S05]  /*2ea0*/  F2FP.BF16.F32.PACK_AB R3, RZ, R3 ;  /* 0x00000003ff03723e */ /* 0x000fca00000010ff */
[----:B------:R3:W-:Y:S01]  /*2eb0*/  @P5 STG.E.U16 desc[UR12][R10.64], R3 ;  /* 0x000000030a005986 */ /* 0x0007e2000c10150c */
[----:B------:R-:W-:-:S04]  /*2ec0*/  ISETP.GT.AND P5, PT, R15, 0x1, PT ;  /* 0x000000010f00780c */ /* 0x000fc80003fa4270 */
[----:B------:R-:W-:-:S13]  /*2ed0*/  ISETP.GT.AND P5, PT, R16, 0x40, P5 ;  /* 0x000000401000780c */ /* 0x000fda0002fa4270 */
[----:B---3--:R-:W-:Y:S05]  /*2ee0*/  @!P5 BRA `(.L_x_84) ;  /* 0x000000000004d947 */ /* 0x008fea0003800000 */
[----:B------:R3:W5:Y:S02]  /*2ef0*/  LDG.E.LTC128B.U16 R56, desc[UR12][R6.64+0x2] ;  /* 0x0000020c06387981 */ /* 0x000764000c1e1520 */
.L_x_84:
[----:B------:R-:W-:Y:S05]  /*2f00*/  BSYNC B0 ;  /* 0x0000000000007941 */ /* 0x000fea0003800000 */
.L_x_83:
[----:B-----5:R-:W-:Y:S01]  /*2f10*/  IMAD.U32 R3, R56, 0x10000, RZ ;  /* 0x0001000038037824 */ /* 0x020fe200078e00ff */
[----:B------:R-:W-:Y:S03]  /*2f20*/  BSSY B0, `(.L_x_85) ;  /* 0x000000c000007945 */ /* 0x000fe60003800000 */
[----:B------:R-:W-:Y:S01]  /*2f30*/  FMUL R2, R3, R14 ;  /* 0x0000000e03027220 */ /* 0x000fe20000400000 */
[----:B------:R-:W-:-:S03]  /*2f40*/  @P5 IMAD.MOV.U32 R3, RZ, RZ, R11 ;  /* 0x000000ffff035224 */ /* 0x000fc600078e000b */
[----:B------:R-:W-:-:S05]  /*2f50*/  FFMA R2, R25, R0, R2 ;  /* 0x0000000019027223 */ /* 0x000fca0000000002 */
[----:B------:R-:W-:-:S04]  /*2f60*/  F2FP.BF16.F32.PACK_AB R2, RZ, R2 ;  /* 0x00000002ff02723e */ /* 0x000fc800000010ff */
[----:B------:R-:W-:Y:S01]  /*2f70*/  PRMT R4, R2, 0x7610, R4 ;  /* 0x0000761002047816 */ /* 0x000fe20000000004 */
[----:B------:R-:W-:-:S05]  /*2f80*/  @P5 IMAD.MOV.U32 R2, RZ, RZ, R10 ;  /* 0x000000ffff025224 */ /* 0x000fca00078e000a */
[----:B------:R4:W-:Y:S01]  /*2f90*/  @P5 STG.E.U16 desc[UR12][R2.64+0x2], R4 ;  /* 0x0000020402005986 */ /* 0x0009e2000c10150c */
[----:B------:R-:W-:-:S04]  /*2fa0*/  ISETP.GT.AND P5, PT, R15, RZ, PT ;  /* 0x000000ff0f00720c */ /* 0x000fc80003fa4270 */
[----:B------:R-:W-:-:S13]  /*2fb0*/  ISETP.GT.AND P5, PT, R16, 0x48, P5 ;  /* 0x000000481000780c */ /* 0x000fda0002fa4270 */
[----:B----4-:R-:W-:Y:S05]  /*2fc0*/  @!P5 BRA `(.L_x_86) ;  /* 0x000000000004d947 */ /* 0x010fea0003800000 */
[----:B------:R4:W5:Y:S02]  /*2fd0*/  LDG.E.LTC128B.U16 R56, desc[UR12][R8.64] ;  /* 0x0000000c08387981 */ /* 0x000964000c1e1520 */
.L_x_86:
[----:B------:R-:W-:Y:S05]  /*2fe0*/  BSYNC B0 ;  /* 0x0000000000007941 */ /* 0x000fea0003800000 */
.L_x_85:
[----:B-----5:R-:W-:Y:S01]  /*2ff0*/  IMAD.U32 R3, R56, 0x10000, RZ ;  /* 0x0001000038037824 */ /* 0x020fe200078e00ff */
[----:B------:R-:W-:Y:S03]  /*3000*/  BSSY B0, `(.L_x_87) ;  /* 0x0000009000007945 */ /* 0x000fe60003800000 */
[----:B------:R-:W-:-:S04]  /*3010*/  FMUL R3, R3, R14 ;  /* 0x0000000e03037220 */ /* 0x000fc80000400000 */
[----:B------:R-:W-:-:S05]  /*3020*/  FFMA R3, R26, R0, R3 ;  /* 0x000000001a037223 */ /* 0x000fca0000000003 */
[----:B------:R-:W-:-:S05]  /*3030*/  F2FP.BF16.F32.PACK_AB R3, RZ, R3 ;  /* 0x00000003ff03723e */ /* 0x000fca00000010ff */
[----:B------:R0:W-:Y:S01]  /*3040*/  @P5 STG.E.U16 desc[UR12][R22.64], R3 ;  /* 0x0000000316005986 */ /* 0x0001e2000c10150c */
[----:B------:R-:W-:-:S04]  /*3050*/  ISETP.GT.AND P5, PT, R15, 0x1, PT ;  /* 0x000000010f00780c */ /* 0x000fc80003fa4270 */
[----:B------:R-:W-:-:S13]  /*3060*/  ISETP.GT.AND P5, PT, R16, 0x48, P5 ;  /* 0x000000481000780c */ /* 0x000fda0002fa4270 */
[----:B0-----:R-:W-:Y:S05]  /*3070*/  @!P5 BRA `(.L_x_88) ;  /* 0x000000000004d947 */ /* 0x001fea0003800000 */
[----:B------:R0:W5:Y:S02]  /*3080*/  LDG.E.LTC128B.U16 R56, desc[UR12][R8.64+0x2] ;  /* 0x0000020c08387981 */ /* 0x000164000c1e1520 */
.L_x_88:
[----:B------:R-:W-:Y:S05]  /*3090*/  BSYNC B0 ;  /* 0x0000000000007941 */ /* 0x000fea0003800000 */
.L_x_87:
        /* <DEDUP_REMOVED lines=10> */
.L_x_90:
[----:B------:R-:W-:Y:S05]  /*3140*/  BSYNC B0 ;  /* 0x0000000000007941 */ /* 0x000fea0003800000 */
.L_x_89:
[----:B-----5:R-:W-:Y:S01]  /*3150*/  IMAD.U32 R3, R56, 0x10000, RZ ;  /* 0x0001000038037824 */ /* 0x020fe200078e00ff */
[----:B------:R-:W-:Y:S01]  /*3160*/  BSSY B0, `(.L_x_91) ;  /* 0x000000c000007945 */ /* 0x000fe20003800000 */
[----:B------:R-:W-:Y:S02]  /*3170*/  @P5 IMAD.MOV.U32 R2, RZ, RZ, R10 ;  /* 0x000000ffff025224 */ /* 0x000fe400078e000a */
[----:B------:R-:W-:-:S04]  /*3180*/  FMUL R3, R3, R14 ;  /* 0x0000000e03037220 */ /* 0x000fc80000400000 */
[----:B------:R-:W-:-:S05]  /*3190*/  FFMA R3, R28, R0, R3 ;  /* 0x000000001c037223 */ /* 0x000fca0000000003 */
[----:B------:R-:W-:-:S04]  /*31a0*/  F2FP.BF16.F32.PACK_AB R3, RZ, R3 ;  /* 0x00000003ff03723e */ /* 0x000fc800000010ff */
[----:B------:R-:W-:Y:S01]  /*31b0*/  PRMT R4, R3, 0x7610, R4 ;  /* 0x0000761003047816 */ /* 0x000fe20000000004 */
[----:B------:R-:W-:-:S05]  /*31c0*/  @P5 IMAD.MOV.U32 R3, RZ, RZ, R11 ;  /* 0x000000ffff035224 */ /* 0x000fca00078e000b */
[----:B------:R0:W-:Y:S01]  /*31d0*/  @P5 STG.E.U16 desc[UR12][R2.64+0x10], R4 ;  /* 0x0000100402005986 */ /* 0x0001e2000c10150c */
[----:B------:R-:W-:-:S04]  /*31e0*/  ISETP.GT.AND P5, PT, R15, 0x9, PT ;  /* 0x000000090f00780c */ /* 0x000fc80003fa4270 */
[----:B------:R-:W-:-:S13]  /*31f0*/  ISETP.GT.AND P5, PT, R16, 0x40, P5 ;  /* 0x000000401000780c */ /* 0x000fda0002fa4270 */
[----:B0-----:R-:W-:Y:S05]  /*3200*/  @!P5 BRA `(.L_x_92) ;  /* 0x000000000004d947 */ /* 0x001fea0003800000 */
[----:B------:R0:W5:Y:S02]  /*3210*/  LDG.E.LTC128B.U16 R56, desc[UR12][R6.64+0x12] ;  /* 0x0000120c06387981 */ /* 0x000164000c1e1520 */
.L_x_92:
[----:B------:R-:W-:Y:S05]  /*3220*/  BSYNC B0 ;  /* 0x0000000000007941 */ /* 0x000fea0003800000 */
.L_x_91:
        /* <DEDUP_REMOVED lines=13> */
.L_x_94:
[----:B------:R-:W-:Y:S05]  /*3300*/  BSYNC B0 ;  /* 0x0000000000007941 */ /* 0x000fea0003800000 */
.L_x_93:
        /* <DEDUP_REMOVED lines=10> */
.L_x_96:
[----:B------:R-:W-:Y:S05]  /*33b0*/  BSYNC B0 ;  /* 0x0000000000007941 */ /* 0x000fea0003800000 */
.L_x_95:
        /* <DEDUP_REMOVED lines=13> */
.L_x_98:
[----:B------:R-:W-:Y:S05]  /*3490*/  BSYNC B0 ;  /* 0x0000000000007941 */ /* 0x000fea0003800000 */
.L_x_97:
        /* <DEDUP_REMOVED lines=13> */
.L_x_100:
[----:B------:R-:W-:Y:S05]  /*3570*/  BSYNC B0 ;  /* 0x0000000000007941 */ /* 0x000fea0003800000 */
.L_x_99:
        /* <DEDUP_REMOVED lines=13> */
.L_x_102:
[----:B------:R-:W-:Y:S05]  /*3650*/  BSYNC B0 ;  /* 0x0000000000007941 */ /* 0x000fea0003800000 */
.L_x_101:
        /* <DEDUP_REMOVED lines=13> */
.L_x_104:
[----:B------:R-:W-:Y:S05]  /*3730*/  BSYNC B0 ;  /* 0x0000000000007941 */ /* 0x000fea0003800000 */
.L_x_103:
        /* <DEDUP_REMOVED lines=13> */
.L_x_106:
[----:B------:R-:W-:Y:S05]  /*3810*/  BSYNC B0 ;  /* 0x0000000000007941 */ /* 0x000fea0003800000 */
.L_x_105:
        /* <DEDUP_REMOVED lines=13> */
.L_x_108:
[----:B------:R-:W-:Y:S05]  /*38f0*/  BSYNC B0 ;  /* 0x0000000000007941 */ /* 0x000fea0003800000 */
.L_x_107:
        /* <DEDUP_REMOVED lines=13> */
.L_x_110:
[----:B------:R-:W-:Y:S05]  /*39d0*/  BSYNC B0 ;  /* 0x0000000000007941 */ /* 0x000fea0003800000 */
.L_x_109:
        /* <DEDUP_REMOVED lines=13> */
.L_x_112:
[----:B------:R-:W-:Y:S05]  /*3ab0*/  BSYNC B0 ;  /* 0x0000000000007941 */ /* 0x000fea0003800000 */
.L_x_111:
        /* <DEDUP_REMOVED lines=13> */
.L_x_114:
[----:B------:R-:W-:Y:S05]  /*3b90*/  BSYNC B0 ;  /* 0x0000000000007941 */ /* 0x000fea0003800000 */
.L_x_113:
        /* <DEDUP_REMOVED lines=13> */
.L_x_116:
[----:B------:R-:W-:Y:S05]  /*3c70*/  BSYNC B0 ;  /* 0x0000000000007941 */ /* 0x000fea0003800000 */
.L_x_115:
        /* <DEDUP_REMOVED lines=13> */
.L_x_118:
[----:B------:R-:W-:Y:S05]  /*3d50*/  BSYNC B0 ;  /* 0x0000000000007941 */ /* 0x000fea0003800000 */
.L_x_117:
        /* <DEDUP_REMOVED lines=13> */
.L_x_120:
[----:B------:R-:W-:Y:S05]  /*3e30*/  BSYNC B0 ;  /* 0x0000000000007941 */ /* 0x000fea0003800000 */
.L_x_119:
        /* <DEDUP_REMOVED lines=9> */
[----:B------:R-:W-:-:S13]  /*3ed0*/  ISETP.GT.AND P5, PT, R16, 0x40, P6 ;  /* 0x000000401000780c */ /* 0x000fda00037a4270 */
[----:B0-----:R-:W-:Y:S05]  /*3ee0*/  @!P5 BRA `(.L_x_122) ;  /* 0x000000000004d947 */ /* 0x001fea0003800000 */
[----:B------:R0:W5:Y:S02]  /*3ef0*/  LDG.E.LTC128B.U16 R56, desc[UR12][R6.64+0x50] ;  /* 0x0000500c06387981 */ /* 0x000164000c1e1520 */
.L_x_122:
[----:B------:R-:W-:Y:S05]  /*3f00*/  BSYNC B0 ;  /* 0x0000000000007941 */ /* 0x000fea0003800000 */
.L_x_121:
        /* <DEDUP_REMOVED lines=12> */
.L_x_124:
[----:B------:R-:W-:Y:S05]  /*3fd0*/  BSYNC B0 ;  /* 0x0000000000007941 */ /* 0x000fea0003800000 */
.L_x_123:
[----:B-----5:R-:W-:Y:S01]  /*3fe0*/  IMAD.U32 R3, R56, 0x10000, RZ ;  /* 0x0001000038037824 */ /* 0x020fe200078e00ff */
[----:B------:R-:W-:Y:S01]  /*3ff0*/  ISETP.GT.AND P6, PT, R16, 0x48, P6 ;  /* 0x000000481000780c */ /* 0x000fe200037c4270 */
[----:B------:R-:W-:Y:S02]  /*4000*/  BSSY B0, `(.L_x_125) ;  /* 0x000000a000007945 */ /* 0x000fe40003800000 */
[----:B------:R-:W-:Y:S01]  /*4010*/  FMUL R2, R3, R14 ;  /* 0x0000000e03027220 */ /* 0x000fe20000400000 */
[----:B------:R-:W-:-:S03]  /*4020*/  @P5 IMAD.MOV.U32 R3, RZ, RZ, R11 ;  /* 0x000000ffff035224 */ /* 0x000fc600078e000b */
[----:B------:R-:W-:-:S05]  /*4030*/  FFMA R2, R45, R0, R2 ;  /* 0x000000002d027223 */ /* 0x000fca0000000002 */
[----:B------:R-:W-:-:S04]  /*4040*/  F2FP.BF16.F32.PACK_AB R2, RZ, R2 ;  /* 0x00000002ff02723e */ /* 0x000fc800000010ff */
[----:B------:R-:W-:Y:S01]  /*4050*/  PRMT R4, R2, 0x7610, R4 ;  /* 0x0000761002047816 */ /* 0x000fe20000000004 */
[----:B------:R-:W-:-:S05]  /*4060*/  @P5 IMAD.MOV.U32 R2, RZ, RZ, R10 ;  /* 0x000000ffff025224 */ /* 0x000fca00078e000a */
[----:B------:R0:W-:Y:S01]  /*4070*/  @P5 STG.E.U16 desc[UR12][R2.64+0x52], R4 ;  /* 0x0000520402005986 */ /* 0x0001e2000c10150c */
[----:B------:R-:W-:Y:S05]  /*4080*/  @!P6 BRA `(.L_x_126) ;  /* 0x000000000004e947 */ /* 0x000fea0003800000 */
[----:B------:R0:W5:Y:S02]  /*4090*/  LDG.E.LTC128B.U16 R56, desc[UR12][R8.64+0x50] ;  /* 0x0000500c08387981 */ /* 0x000164000c1e1520 */
.L_x_126:
[----:B------:R-:W-:Y:S05]  /*40a0*/  BSYNC B0 ;  /* 0x0000000000007941 */ /* 0x000fea0003800000 */
.L_x_125:
[----:B0----5:R-:W-:Y:S01]  /*40b0*/  IMAD.U32 R3, R56, 0x10000, RZ ;  /* 0x0001000038037824 */ /* 0x021fe200078e00ff */
[----:B------:R-:W-:Y:S01]  /*40c0*/  ISETP.GT.AND P4, PT, R16, 0x48, P4 ;  /* 0x000000481000780c */ /* 0x000fe20002784270 */
[----:B------:R-:W-:Y:S01]  /*40d0*/  @P6 IMAD.MOV.U32 R2, RZ, RZ, R18 ;  /* 0x000000ffff026224 */ /* 0x000fe200078e0012 */
[----:B------:R-:W-:Y:S01]  /*40e0*/  BSSY B0, `(.L_x_127) ;  /* 0x0000009000007945 */ /* 0x000fe20003800000 */
[----:B------:R-:W-:-:S04]  /*40f0*/  FMUL R3, R3, R14 ;  /* 0x0000000e03037220 */ /* 0x000fc80000400000 */
[----:B------:R-:W-:-:S05]  /*4100*/  FFMA R3, R46, R0, R3 ;  /* 0x000000002e037223 */ /* 0x000fca0000000003 */
[----:B------:R-:W-:-:S04]  /*4110*/  F2FP.BF16.F32.PACK_AB R3, RZ, R3 ;  /* 0x00000003ff03723e */ /* 0x000fc800000010ff */
[----:B------:R-:W-:Y:S01]  /*4120*/  PRMT R4, R3, 0x7610, R4 ;  /* 0x0000761003047816 */ /* 0x000fe20000000004 */
[----:B------:R-:W-:-:S05]  /*4130*/  @P6 IMAD.MOV.U32 R3, RZ, RZ, R19 ;  /* 0x000000ffff036224 */ /* 0x000fca00078e0013 */
[----:B------:R0:W-:Y:S01]  /*4140*/  @P6 STG.E.U16 desc[UR12][R2.64+0x50], R4 ;  /* 0x0000500402006986 */ /* 0x0001e2000c10150c */
[----:B------:R-:W-:Y:S05]  /*4150*/  @!P4 BRA `(.L_x_128) ;  /* 0x000000000004c947 */ /* 0x000fea0003800000 */
[----:B------:R0:W5:Y:S02]  /*4160*/  LDG.E.LTC128B.U16 R56, desc[UR12][R8.64+0x52] ;  /* 0x0000520c08387981 */ /* 0x000164000c1e1520 */
.L_x_128:
[----:B------:R-:W-:Y:S05]  /*4170*/  BSYNC B0 ;  /* 0x0000000000007941 */ /* 0x000fea0003800000 */
.L_x_127:
[----:B0----5:R-:W-:Y:S01]  /*4180*/  IMAD.U32 R3, R56, 0x10000, RZ ;  /* 0x0001000038037824 */ /* 0x021fe200078e00ff */
        /* <DEDUP_REMOVED lines=11> */
.L_x_130:
[----:B------:R-:W-:Y:S05]  /*4240*/  BSYNC B0 ;  /* 0x0000000000007941 */ /* 0x000fea0003800000 */
.L_x_129:
        /* <DEDUP_REMOVED lines=12> */
.L_x_132:
[----:B------:R-:W-:Y:S05]  /*4310*/  BSYNC B0 ;  /* 0x0000000000007941 */ /* 0x000fea0003800000 */
.L_x_131:
        /* <DEDUP_REMOVED lines=12> */
.L_x_134:
[----:B------:R-:W-:Y:S05]  /*43e0*/  BSYNC B0 ;  /* 0x0000000000007941 */ /* 0x000fea0003800000 */
.L_x_133:
        /* <DEDUP_REMOVED lines=12> */
.L_x_136:
[----:B------:R-:W-:Y:S05]  /*44b0*/  BSYNC B0 ;  /* 0x0000000000007941 */ /* 0x000fea0003800000 */
.L_x_135:
        /* <DEDUP_REMOVED lines=12> */
.L_x_138:
[----:B------:R-:W-:Y:S05]  /*4580*/  BSYNC B0 ;  /* 0x0000000000007941 */ /* 0x000fea0003800000 */
.L_x_137:
        /* <DEDUP_REMOVED lines=12> */
.L_x_140:
[----:B------:R-:W-:Y:S05]  /*4650*/  BSYNC B0 ;  /* 0x0000000000007941 */ /* 0x000fea0003800000 */
.L_x_139:
        /* <DEDUP_REMOVED lines=9> */
.L_x_142:
[----:B------:R-:W-:Y:S05]  /*46f0*/  BSYNC B0 ;  /* 0x0000000000007941 */ /* 0x000fea0003800000 */
.L_x_141:
[----:B-----5:R-:W-:Y:S01]  /*4700*/  IMAD.U32 R3, R56, 0x10000, RZ ;  /* 0x0001000038037824 */ /* 0x020fe200078e00ff */
[----:B------:R-:W-:Y:S01]  /*4710*/  ISETP.GT.AND P0, PT, R16, 0x48, P0 ;  /* 0x000000481000780c */ /* 0x000fe20000704270 */
[----:B0-----:R-:W-:Y:S01]  /*4720*/  @P1 IMAD.MOV.U32 R2, RZ, RZ, R18 ;  /* 0x000000ffff021224 */ /* 0x001fe200078e0012 */
        /* <DEDUP_REMOVED lines=9> */
.L_x_144:
[----:B------:R-:W-:Y:S05]  /*47c0*/  BSYNC B0 ;  /* 0x0000000000007941 */ /* 0x000fea0003800000 */
.L_x_143:
[----:B0----5:R-:W-:-:S04]  /*47d0*/  IMAD.U32 R3, R56, 0x10000, RZ ;  /* 0x0001000038037824 */ /* 0x021fc800078e00ff */
[----:B------:R-:W-:-:S04]  /*47e0*/  FMUL R14, R3, R14 ;  /* 0x0000000e030e7220 */ /* 0x000fc80000400000 */
[----:B------:R-:W-:Y:S01]  /*47f0*/  FFMA R14, R55, R0, R14 ;  /* 0x00000000370e7223 */ /* 0x000fe2000000000e */
[----:B------:R-:W-:Y:S06]  /*4800*/  @!P0 EXIT ;  /* 0x000000000000894d */ /* 0x000fec0003800000 */
[----:B------:R-:W-:-:S05]  /*4810*/  F2FP.BF16.F32.PACK_AB R14, RZ, R14 ;  /* 0x0000000eff0e723e */ /* 0x000fca00000010ff */
[----:B------:R-:W-:Y:S01]  /*4820*/  STG.E.U16 desc[UR12][R18.64+0x72], R14 ;  /* 0x0000720e12007986 */ /* 0x000fe2000c10150c */
[----:B------:R-:W-:Y:S05]  /*4830*/  EXIT ;  /* 0x000000000000794d */ /* 0x000fea0003800000 */
.L_x_22:
[----:B------:R-:W-:Y:S01]  /*4840*/  ULDC.64 UR4, c[0x0][0x650] ;  /* 0x0001940000047ab9 */ /* 0x000fe20000000a00 */
[-C--:B------:R-:W-:Y:S01]  /*4850*/  FMUL R56, R56, R0.reuse ;  /* 0x0000000038387220 */ /* 0x080fe20000400000 */
[----:B------:R-:W-:Y:S01]  /*4860*/  LEA R2, P1, R10, UR4, 0x1 ;  /* 0x000000040a027c11 */ /* 0x000fe2000f8208ff */
[----:B------:R-:W-:Y:S01]  /*4870*/  IMAD.SHL.U32 R7, R20, 0x2, RZ ;  /* 0x0000000214077824 */ /* 0x000fe200078e00ff */
[----:B------:R-:W-:Y:S01]  /*4880*/  ISETP.GT.AND P6, PT, R15, 0x1, PT ;  /* 0x000000010f00780c */ /* 0x000fe20003fc4270 */
[----:B------:R-:W-:Y:S01]  /*4890*/  FMUL R57, R57, R0 ;  /* 0x0000000039397220 */ /* 0x000fe20000400000 */
[----:B------:R-:W-:Y:S01]  /*48a0*/  F2FP.BF16.F32.PACK_AB R56, RZ, R56 ;  /* 0x00000038ff38723e */ /* 0x000fe200000010ff */
[-C--:B------:R-:W-:Y:S01]  /*48b0*/  FMUL R58, R58, R0.reuse ;  /* 0x000000003a3a7220 */ /* 0x080fe20000400000 */
[----:B------:R-:W-:Y:S01]  /*48c0*/  LEA.HI.X R3, R10, UR5, R13, 0x1, P1 ;  /* 0x000000050a037c11 */ /* 0x000fe200088f0c0d */
[-C--:B------:R-:W-:Y:S01]  /*48d0*/  FMUL R59, R59, R0.reuse ;  /* 0x000000003b3b7220 */ /* 0x080fe20000400000 */
[----:B------:R-:W-:Y:S01]  /*48e0*/  ISETP.GT.AND P2, PT, R15, RZ, PT ;  /* 0x000000ff0f00720c */ /* 0x000fe20003f44270 */
[-C--:B------:R-:W-:Y:S01]  /*48f0*/  FMUL R60, R60, R0.reuse ;  /* 0x000000003c3c7220 */ /* 0x080fe20000400000 */
[C---:B------:R-:W-:Y:S01]  /*4900*/  ISETP.GT.AND P1, PT, R16.reuse, RZ, P6 ;  /* 0x000000ff1000720c */ /* 0x040fe20003724270 */
[----:B------:R-:W-:Y:S01]  /*4910*/  @P0 STG.E.U16 desc[UR12][R2.64], R56 ;  /* 0x0000003802000986 */ /* 0x000fe2000c10150c */
[----:B------:R-:W-:Y:S01]  /*4920*/  ISETP.GT.AND P0, PT, R16, 0x8, P2 ;  /* 0x000000081000780c */ /* 0x000fe20001704270 */
[-C--:B------:R-:W-:Y:S01]  /*4930*/  FMUL R61, R61, R0.reuse ;  /* 0x000000003d3d7220 */ /* 0x080fe20000400000 */
[----:B------:R-:W-:Y:S01]  /*4940*/  SHF.L.U64.HI R19, R20, 0x1, R19 ;  /* 0x0000000114137819 */ /* 0x000fe20000010213 */
[----:B------:R-:W-:Y:S01]  /*4950*/  FMUL R62, R62, R0 ;  /* 0x000000003e3e7220 */ /* 0x000fe20000400000 */
[----:B------:R-:W-:Y:S01]  /*4960*/  IADD3 R4, P3, R7, R2, RZ ;  /* 0x0000000207047210 */ /* 0x000fe20007f7e0ff */
[-C--:B------:R-:W-:Y:S01]  /*4970*/  FMUL R63, R63, R0.reuse ;  /* 0x000000003f3f7220 */ /* 0x080fe20000400000 */
[----:B------:R-:W-:Y:S01]  /*4980*/  F2FP.BF16.F32.PACK_AB R57, RZ, R57 ;  /* 0x00000039ff39723e */ /* 0x000fe200000010ff */
[----:B------:R-:W-:Y:S01]  /*4990*/  FMUL R64, R64, R0 ;  /* 0x0000000040407220 */ /* 0x000fe20000400000 */
[----:B------:R-:W-:Y:S01]  /*49a0*/  F2FP.BF16.F32.PACK_AB R58, RZ, R58 ;  /* 0x0000003aff3a723e */ /* 0x000fe200000010ff */
[----:B------:R-:W-:Y:S01]  /*49b0*/  IMAD.X R5, R19, 0x1, R3, P3 ;  /* 0x0000000113057824 */ /* 0x000fe200018e0603 */
[C---:B------:R-:W-:Y:S01]  /*49c0*/  ISETP.GT.AND P5, PT, R15.reuse, 0x8, PT ;  /* 0x000000080f00780c */ /* 0x040fe20003fa4270 */
[----:B------:R-:W-:Y:S01]  /*49d0*/  @P1 STG.E.U16 desc[UR12][R2.64+0x2], R57 ;  /* 0x0000023902001986 */ /* 0x000fe2000c10150c */
[----:B------:R-:W-:Y:S01]  /*49e0*/  ISETP.GT.AND P4, PT, R15, 0x9, PT ;  /* 0x000000090f00780c */ /* 0x000fe20003f84270 */
[-C--:B------:R-:W-:Y:S01]  /*49f0*/  FMUL R65, R65, R0.reuse ;  /* 0x0000000041417220 */ /* 0x080fe20000400000 */
[C---:B------:R-:W-:Y:S01]  /*4a00*/  ISETP.GT.AND P2, PT, R16.reuse, 0x8, P6 ;  /* 0x000000081000780c */ /* 0x040fe20003744270 */
[----:B------:R-:W-:Y:S01]  /*4a10*/  @P0 STG.E.U16 desc[UR12][R4.64], R58 ;  /* 0x0000003a04000986 */ /* 0x000fe2000c10150c */
[----:B------:R-:W-:Y:S01]  /*4a20*/  ISETP.GT.AND P0, PT, R16, RZ, P5 ;  /* 0x000000ff1000720c */ /* 0x000fe20002f04270 */
[-C--:B------:R-:W-:Y:S01]  /*4a30*/  FMUL R66, R66, R0.reuse ;  /* 0x0000000042427220 */ /* 0x080fe20000400000 */
[----:B------:R-:W-:Y:S01]  /*4a40*/  ISETP.GT.AND P1, PT, R16, RZ, P4 ;  /* 0x000000ff1000720c */ /* 0x000fe20002724270 */
[-C--:B------:R-:W-:Y:S01]  /*4a50*/  FMUL R67, R67, R0.reuse ;  /* 0x0000000043437220 */ /* 0x080fe20000400000 */
[----:B------:R-:W-:Y:S01]  /*4a60*/  F2FP.BF16.F32.PACK_AB R59, RZ, R59 ;  /* 0x0000003bff3b723e */ /* 0x000fe200000010ff */
[----:B------:R-:W-:Y:S01]  /*4a70*/  FMUL R68, R68, R0 ;  /* 0x0000000044447220 */ /* 0x000fe20000400000 */
[----:B------:R-:W-:Y:S01]  /*4a80*/  F2FP.BF16.F32.PACK_AB R60, RZ, R60 ;  /* 0x0000003cff3c723e */ /* 0x000fe200000010ff */
[-C--:B------:R-:W-:Y:S01]  /*4a90*/  FMUL R69, R69, R0.reuse ;  /* 0x0000000045457220 */ /* 0x080fe20000400000 */
[----:B------:R-:W-:Y:S01]  /*4aa0*/  F2FP.BF16.F32.PACK_AB R61, RZ, R61 ;  /* 0x0000003dff3d723e */ /* 0x000fe200000010ff */
[-C--:B------:R-:W-:Y:S01]  /*4ab0*/  FMUL R70, R70, R0.reuse ;  /* 0x0000000046467220 */ /* 0x080fe20000400000 */
[C---:B------:R-:W-:Y:S01]  /*4ac0*/  SHF.L.U64.HI R9, R17.reuse, 0x1, R18 ;  /* 0x0000000111097819 */ /* 0x040fe20000010212 */
[----:B------:R-:W-:Y:S01]  /*4ad0*/  IMAD.SHL.U32 R17, R17, 0x2, RZ ;  /* 0x0000000211117824 */ /* 0x000fe200078e00ff */
[----:B------:R-:W-:Y:S01]  /*4ae0*/  @P2 STG.E.U16 desc[UR12][R4.64+0x2], R59 ;  /* 0x0000023b04002986 */ /* 0x000fe2000c10150c */
[----:B------:R-:W-:Y:S01]  /*4af0*/  ISETP.GT.AND P2, PT, R16, 0x8, P5 ;  /* 0x000000081000780c */ /* 0x000fe20002f44270 */
[----:B------:R-:W-:Y:S01]  /*4b00*/  FMUL R71, R71, R0 ;  /* 0x0000000047477220 */ /* 0x000fe20000400000 */
[----:B------:R-:W-:Y:S01]  /*4b10*/  ISETP.GT.AND P3, PT, R15, 0x10, PT ;  /* 0x000000100f00780c */ /* 0x000fe20003f64270 */
[----:B------:R-:W-:Y:S01]  /*4b20*/  @P0 STG.E.U16 desc[UR12][R2.64+0x10], R60 ;  /* 0x0000103c02000986 */ /* 0x000fe2000c10150c */
[----:B------:R-:W-:Y:S01]  /*4b30*/  F2FP.BF16.F32.PACK_AB R62, RZ, R62 ;  /* 0x0000003eff3e723e */ /* 0x000fe200000010ff */
[----:B------:R-:W-:Y:S01]  /*4b40*/  FMUL R72, R72, R0 ;  /* 0x0000000048487220 */ /* 0x000fe20000400000 */
[----:B------:R-:W-:Y:S01]  /*4b50*/  F2FP.BF16.F32.PACK_AB R63, RZ, R63 ;  /* 0x0000003fff3f723e */ /* 0x000fe200000010ff */
[----:B------:R-:W-:Y:S01]  /*4b60*/  @P1 STG.E.U16 desc[UR12][R2.64+0x12], R61 ;  /* 0x0000123d02001986 */ /* 0x000fe2000c10150c */
[----:B------:R-:W-:Y:S01]  /*4b70*/  IADD3 R6, P0, P1, R17, R2, R7 ;  /* 0x0000000211067210 */ /* 0x000fe2000791e007 */
[----:B------:R-:W-:Y:S01]  /*4b80*/  FMUL R73, R73, R0 ;  /* 0x0000000049497220 */ /* 0x000fe20000400000 */
[----:B------:R-:W-:Y:S01]  /*4b90*/  F2FP.BF16.F32.PACK_AB R64, RZ, R64 ;  /* 0x00000040ff40723e */ /* 0x000fe200000010ff */
[-C--:B------:R-:W-:Y:S01]  /*4ba0*/  FMUL R74, R74, R0.reuse ;  /* 0x000000004a4a7220 */ /* 0x080fe20000400000 */
[----:B------:R-:W-:Y:S01]  /*4bb0*/  IADD3.X R7, R9, R3, R19, P0, P1 ;  /* 0x0000000309077210 */ /* 0x000fe200007e2413 */
[----:B------:R-:W-:Y:S01]  /*4bc0*/  @P2 STG.E.U16 desc[UR12][R4.64+0x10], R62 ;  /* 0x0000103e04002986 */ /* 0x000fe2000c10150c */
[C---:B------:R-:W-:Y:S01]  /*4bd0*/  ISETP.GT.AND P1, PT, R16.reuse, 0x8, P4 ;  /* 0x000000081000780c */ /* 0x040fe20002724270 */
[-C--:B------:R-:W-:Y:S01]  /*4be0*/  FMUL R75, R75, R0.reuse ;  /* 0x000000004b4b7220 */ /* 0x080fe20000400000 */
[----:B------:R-:W-:Y:S01]  /*4bf0*/  ISETP.GT.AND P0, PT, R16, RZ, P3 ;  /* 0x000000ff1000720c */ /* 0x000fe20001f04270 */
[-C--:B------:R-:W-:Y:S01]  /*4c00*/  FMUL R76, R76, R0.reuse ;  /* 0x000000004c4c7220 */ /* 0x080fe20000400000 */
[----:B------:R-:W-:Y:S01]  /*4c10*/  ISETP.GT.AND P2, PT, R15, 0x11, PT ;  /* 0x000000110f00780c */ /* 0x000fe20003f44270 */
[-C--:B------:R-:W-:Y:S01]  /*4c20*/  FMUL R77, R77, R0.reuse ;  /* 0x000000004d4d7220 */ /* 0x080fe20000400000 */
[----:B------:R-:W-:Y:S01]  /*4c30*/  F2FP.BF16.F32.PACK_AB R65, RZ, R65 ;  /* 0x00000041ff41723e */ /* 0x000fe200000010ff */
[----:B------:R-:W-:Y:S01]  /*4c40*/  FMUL R78, R78, R0 ;  /* 0x000000004e4e7220 */ /* 0x000fe20000400000 */
[----:B------:R-:W-:Y:S01]  /*4c50*/  F2FP.BF16.F32.PACK_AB R66, RZ, R66 ;  /* 0x00000042ff42723e */ /* 0x000fe200000010ff */
[-C--:B------:R-:W-:Y:S01]  /*4c60*/  FMUL R79, R79, R0.reuse ;  /* 0x000000004f4f7220 */ /* 0x080fe20000400000 */
[----:B------:R-:W-:Y:S01]  /*4c70*/  F2FP.BF16.F32.PACK_AB R67, RZ, R67 ;  /* 0x00000043ff43723e */ /* 0x000fe200000010ff */
[----:B------:R-:W-:Y:S01]  /*4c80*/  FMUL R80, R80, R0 ;  /* 0x0000000050507220 */ /* 0x000fe20000400000 */
[----:B------:R-:W-:Y:S01]  /*4c90*/  F2FP.BF16.F32.PACK_AB R68, RZ, R68 ;  /* 0x00000044ff44723e */ /* 0x000fe200000010ff */
[----:B------:R-:W-:Y:S01]  /*4ca0*/  @P1 STG.E.U16 desc[UR12][R4.64+0x12], R63 ;  /* 0x0000123f04001986 */ /* 0x000fe2000c10150c */
[----:B------:R-:W-:Y:S01]  /*4cb0*/  ISETP.GT.AND P1, PT, R15, 0x19, PT ;  /* 0x000000190f00780c */ /* 0x000fe20003f24270 */
[-C--:B------:R-:W-:Y:S01]  /*4cc0*/  FMUL R81, R81, R0.reuse ;  /* 0x0000000051517220 */ /* 0x080fe20000400000 */
[----:B------:R-:W-:Y:S01]  /*4cd0*/  F2FP.BF16.F32.PACK_AB R69, RZ, R69 ;  /* 0x00000045ff45723e */ /* 0x000fe200000010ff */
[----:B------:R-:W-:Y:S01]  /*4ce0*/  @P0 STG.E.U16 desc[UR12][R2.64+0x20], R64 ;  /* 0x0000204002000986 */ /* 0x000fe2000c10150c */
[----:B------:R-:W-:Y:S01]  /*4cf0*/  ISETP.GT.AND P0, PT, R16, RZ, P2 ;  /* 0x000000ff1000720c */ /* 0x000fe20001704270 */
[----:B------:R-:W-:Y:S01]  /*4d00*/  FMUL R82, R82, R0 ;  /* 0x0000000052527220 */ /* 0x000fe20000400000 */
[----:B------:R-:W-:Y:S01]  /*4d10*/  F2FP.BF16.F32.PACK_AB R70, RZ, R70 ;  /* 0x00000046ff46723e */ /* 0x000fe200000010ff */
        /* <DEDUP_REMOVED lines=10> */
[----:B------:R-:W-:Y:S01]  /*4dc0*/  @P0 STG.E.U16 desc[UR12][R2.64+0x22], R65 ;  /* 0x0000224102000986 */ /* 0x000fe2000c10150c */
[----:B------:R-:W-:Y:S01]  /*4dd0*/  ISETP.GT.AND P0, PT, R16, 0x8, P3 ;  /* 0x000000081000780c */ /* 0x000fe20001f04270 */
[-C--:B------:R-:W-:Y:S01]  /*4de0*/  FMUL R24, R24, R0.reuse ;  /* 0x0000000018187220 */ /* 0x080fe20000400000 */
[----:B------:R-:W-:Y:S01]  /*4df0*/  ISETP.GT.AND P5, PT, R15, 0x28, PT ;  /* 0x000000280f00780c */ /* 0x000fe20003fa4270 */
        /* <DEDUP_REMOVED lines=8> */
[-C--:B------:R-:W-:Y:S01]  /*4e80*/  FMUL R29, R29, R0.reuse ;  /* 0x000000001d1d7220 */ /* 0x080fe20000400000 */
[C---:B------:R-:W-:Y:S01]  /*4e90*/  ISETP.GT.AND P4, PT, R15.reuse, 0x30, PT ;  /* 0x000000300f00780c */ /* 0x040fe20003f84270 */
[----:B------:R-:W-:Y:S01]  /*4ea0*/  @P0 STG.E.U16 desc[UR12][R4.64+0x20], R66 ;  /* 0x0000204204000986 */ /* 0x000fe2000c10150c */
[----:B------:R-:W-:Y:S01]  /*4eb0*/  ISETP.GT.AND P0, PT, R16, 0x8, P2 ;  /* 0x000000081000780c */ /* 0x000fe20001704270 */
[-C--:B------:R-:W-:Y:S01]  /*4ec0*/  FMUL R30, R30, R0.reuse ;  /* 0x000000001e1e7220 */ /* 0x080fe20000400000 */
[----:B------:R-:W-:Y:S01]  /*4ed0*/  ISETP.GT.AND P2, PT, R15, 0x18, PT ;  /* 0x000000180f00780c */ /* 0x000fe20003f44270 */
[----:B------:R-:W-:Y:S01]  /*4ee0*/  FMUL R31, R31, R0 ;  /* 0x000000001f1f7220 */ /* 0x000fe20000400000 */
[----:B------:R-:W-:Y:S01]  /*4ef0*/  F2FP.BF16.F32.PACK_AB R80, RZ, R80 ;  /* 0x00000050ff50723e */ /* 0x000fe200000010ff */
        /* <DEDUP_REMOVED lines=8> */
[----:B------:R-:W-:Y:S01]  /*4f80*/  @P0 STG.E.U16 desc[UR12][R4.64+0x22], R67 ;  /* 0x0000224304000986 */ /* 0x000fe2000c10150c */
[----:B------:R-:W-:Y:S01]  /*4f90*/  ISETP.GT.AND P0, PT, R16, RZ, P2 ;  /* 0x000000ff1000720c */ /* 0x000fe20001704270 */
[----:B------:R-:W-:Y:S01]  /*4fa0*/  FMUL R36, R36, R0 ;  /* 0x0000000024247220 */ /* 0x000fe20000400000 */
[----:B------:R-:W-:Y:S01]  /*4fb0*/  F2FP.BF16.F32.PACK_AB R84, RZ, R84 ;  /* 0x00000054ff54723e */ /* 0x000fe200000010ff */
[-C--:B------:R-:W-:Y:S01]  /*4fc0*/  FMUL R37, R37, R0.reuse ;  /* 0x0000000025257220 */ /* 0x080fe20000400000 */
[----:B------:R-:W-:Y:S01]  /*4fd0*/  P2R R12, PR, RZ, 0x20 ;  /* 0x00000020ff0c7803 */ /* 0x000fe20000000000 */
        /* <DEDUP_REMOVED lines=9> */
[----:B------:R-:W-:Y:S01]  /*5070*/  ISETP.GT.AND P0, PT, R16, RZ, P1 ;  /* 0x000000ff1000720c */ /* 0x000fe20000f04270 */
        /* <DEDUP_REMOVED lines=13> */
[----:B------:R-:W-:Y:S01]  /*5150*/  ISETP.GT.AND P0, PT, R16, 0x8, P2 ;  /* 0x000000081000780c */ /* 0x000fe20001704270 */
        /* <DEDUP_REMOVED lines=17> */
[----:B------:R-:W-:-:S02]  /*5270*/  F2FP.BF16.F32.PACK_AB R36, RZ, R36 ;  /* 0x00000024ff24723e */ /* 0x000fc400000010ff */
[----:B------:R-:W-:Y:S02]  /*5280*/  F2FP.BF16.F32.PACK_AB R37, RZ, R37 ;  /* 0x00000025ff25723e */ /* 0x000fe400000010ff */
[----:B------:R-:W-:Y:S02]  /*5290*/  F2FP.BF16.F32.PACK_AB R38, RZ, R38 ;  /* 0x00000026ff26723e */ /* 0x000fe400000010ff */
[----:B------:R-:W-:Y:S02]  /*52a0*/  F2FP.BF16.F32.PACK_AB R39, RZ, R39 ;  /* 0x00000027ff27723e */ /* 0x000fe400000010ff */
[----:B------:R-:W-:Y:S01]  /*52b0*/  F2FP.BF16.F32.PACK_AB R40, RZ, R40 ;  /* 0x00000028ff28723e */ /* 0x000fe200000010ff */
[----:B------:R-:W-:Y:S01]  /*52c0*/  @P0 STG.E.U16 desc[UR12][R4.64+0x32], R71 ;  /* 0x0000324704000986 */ /* 0x000fe2000c10150c */
[----:B------:R-:W-:Y:S02]  /*52d0*/  ISETP.GT.AND P0, PT, R16, RZ, P2 ;  /* 0x000000ff1000720c */ /* 0x000fe40001704270 */
[----:B------:R-:W-:-:S02]  /*52e0*/  F2FP.BF16.F32.PACK_AB R41, RZ, R41 ;  /* 0x00000029ff29723e */ /* 0x000fc400000010ff */
[----:B------:R-:W-:Y:S02]  /*52f0*/  F2FP.BF16.F32.PACK_AB R42, RZ, R42 ;  /* 0x0000002aff2a723e */ /* 0x000fe400000010ff */
[----:B------:R-:W-:Y:S02]  /*5300*/  F2FP.BF16.F32.PACK_AB R43, RZ, R43 ;  /* 0x0000002bff2b723e */ /* 0x000fe400000010ff */
[----:B------:R-:W-:Y:S02]  /*5310*/  F2FP.BF16.F32.PACK_AB R44, RZ, R44 ;  /* 0x0000002cff2c723e */ /* 0x000fe400000010ff */
[----:B------:R-:W-:Y:S02]  /*5320*/  F2FP.BF16.F32.PACK_AB R45, RZ, R45 ;  /* 0x0000002dff2d723e */ /* 0x000fe400000010ff */
[----:B------:R-:W-:Y:S01]  /*5330*/  F2FP.BF16.F32.PACK_AB R46, RZ, R46 ;  /* 0x0000002eff2e723e */ /* 0x000fe200000010ff */
[----:B------:R-:W-:Y:S01]  /*5340*/  @P0 STG.E.U16 desc[UR12][R2.64+0x40], R72 ;  /* 0x0000404802000986 */ /* 0x000fe2000c10150c */
[----:B------:R-:W-:-:S02]  /*5350*/  ISETP.GT.AND P0, PT, R16, RZ, P1 ;  /* 0x000000ff1000720c */ /* 0x000fc40000f04270 */
[----:B------:R-:W-:Y:S02]  /*5360*/  F2FP.BF16.F32.PACK_AB R47, RZ, R47 ;  /* 0x0000002fff2f723e */ /* 0x000fe400000010ff */
[----:B------:R-:W-:Y:S02]  /*5370*/  F2FP.BF16.F32.PACK_AB R48, RZ, R48 ;  /* 0x00000030ff30723e */ /* 0x000fe400000010ff */
[----:B------:R-:W-:Y:S02]  /*5380*/  F2FP.BF16.F32.PACK_AB R49, RZ, R49 ;  /* 0x00000031ff31723e */ /* 0x000fe400000010ff */
[----:B------:R-:W-:Y:S02]  /*5390*/  F2FP.BF16.F32.PACK_AB R50, RZ, R50 ;  /* 0x00000032ff32723e */ /* 0x000fe400000010ff */
[----:B------:R-:W-:Y:S02]  /*53a0*/  F2FP.BF16.F32.PACK_AB R51, RZ, R51 ;  /* 0x00000033ff33723e */ /* 0x000fe400000010ff */
[----:B------:R-:W-:Y:S01]  /*53b0*/  F2FP.BF16.F32.PACK_AB R52, RZ, R52 ;  /* 0x00000034ff34723e */ /* 0x000fe200000010ff */
[----:B------:R-:W-:Y:S01]  /*53c0*/  @P0 STG.E.U16 desc[UR12][R2.64+0x42], R73 ;  /* 0x0000424902000986 */ /* 0x000fe2000c10150c */
[----:B------:R-:W-:-:S02]  /*53d0*/  ISETP.GT.AND P0, PT, R16, 0x8, P2 ;  /* 0x000000081000780c */ /* 0x000fc40001704270 */
[----:B------:R-:W-:Y:S02]  /*53e0*/  ISETP.GT.AND P2, PT, R15, 0x38, PT ;  /* 0x000000380f00780c */ /* 0x000fe40003f44270 */
[----:B------:R-:W-:Y:S02]  /*53f0*/  F2FP.BF16.F32.PACK_AB R53, RZ, R53 ;  /* 0x00000035ff35723e */ /* 0x000fe400000010ff */
[----:B------:R-:W-:-:S07]  /*5400*/  F2FP.BF16.F32.PACK_AB R54, RZ, R54 ;  /* 0x00000036ff36723e */ /* 0x000fce00000010ff */
[----:B------:R-:W-:Y:S01]  /*5410*/  @P0 STG.E.U16 desc[UR12][R4.64+0x40], R74 ;  /* 0x0000404a04000986 */ /* 0x000fe2000c10150c */
[----:B------:R-:W-:-:S13]  /*5420*/  ISETP.GT.AND P0, PT, R16, 0x8, P1 ;  /* 0x000000081000780c */ /* 0x000fda0000f04270 */
[----:B------:R-:W-:Y:S01]  /*5430*/  @P0 STG.E.U16 desc[UR12][R4.64+0x42], R75 ;  /* 0x0000424b04000986 */ /* 0x000fe2000c10150c */
[----:B------:R-:W-:-:S13]  /*5440*/  ISETP.GT.AND P0, PT, R16, RZ, P5 ;  /* 0x000000ff1000720c */ /* 0x000fda0002f04270 */
[----:B------:R-:W-:Y:S01]  /*5450*/  @P0 STG.E.U16 desc[UR12][R2.64+0x50], R76 ;  /* 0x0000504c02000986 */ /* 0x000fe2000c10150c */
[----:B------:R-:W-:-:S04]  /*5460*/  ISETP.GT.AND P0, PT, R15, 0x29, PT ;  /* 0x000000290f00780c */ /* 0x000fc80003f04270 */
[----:B------:R-:W-:Y:S02]  /*5470*/  ISETP.GT.AND P1, PT, R16, RZ, P0 ;  /* 0x000000ff1000720c */ /* 0x000fe40000724270 */
[----:B------:R-:W-:-:S11]  /*5480*/  P2R R13, PR, RZ, 0x1 ;  /* 0x00000001ff0d7803 */ /* 0x000fd60000000000 */
[----:B------:R-:W-:Y:S01]  /*5490*/  @P1 STG.E.U16 desc[UR12][R2.64+0x52], R77 ;  /* 0x0000524d02001986 */ /* 0x000fe2000c10150c */
[----:B------:R-:W-:-:S13]  /*54a0*/  ISETP.GT.AND P1, PT, R16, 0x8, P5 ;  /* 0x000000081000780c */ /* 0x000fda0002f24270 */
[----:B------:R-:W-:Y:S01]  /*54b0*/  @P1 STG.E.U16 desc[UR12][R4.64+0x50], R78 ;  /* 0x0000504e04001986 */ /* 0x000fe2000c10150c */
[C---:B------:R-:W-:Y:S02]  /*54c0*/  ISETP.GT.AND P1, PT, R16.reuse, 0x8, P0 ;  /* 0x000000081000780c */ /* 0x040fe40000724270 */
[----:B------:R-:W-:-:S11]  /*54d0*/  ISETP.GT.AND P0, PT, R16, 0x8, P2 ;  /* 0x000000081000780c */ /* 0x000fd60001704270 */
[----:B------:R-:W-:Y:S01]  /*54e0*/  @P1 STG.E.U16 desc[UR12][R4.64+0x52], R79 ;  /* 0x0000524f04001986 */ /* 0x000fe2000c10150c */
[----:B------:R-:W-:-:S13]  /*54f0*/  ISETP.GT.AND P1, PT, R16, RZ, P4 ;  /* 0x000000ff1000720c */ /* 0x000fda0002724270 */
[----:B------:R-:W-:Y:S01]  /*5500*/  @P1 STG.E.U16 desc[UR12][R2.64+0x60], R80 ;  /* 0x0000605002001986 */ /* 0x000fe2000c10150c */
[----:B------:R-:W-:-:S13]  /*5510*/  ISETP.GT.AND P1, PT, R16, RZ, P3 ;  /* 0x000000ff1000720c */ /* 0x000fda0001f24270 */
[----:B------:R-:W-:Y:S01]  /*5520*/  @P1 STG.E.U16 desc[UR12][R2.64+0x62], R81 ;  /* 0x0000625102001986 */ /* 0x000fe2000c10150c */
[----:B------:R-:W-:-:S13]  /*5530*/  ISETP.GT.AND P1, PT, R16, 0x8, P4 ;  /* 0x000000081000780c */ /* 0x000fda0002724270 */
[----:B------:R-:W-:Y:S01]  /*5540*/  @P1 STG.E.U16 desc[UR12][R4.64+0x60], R82 ;  /* 0x0000605204001986 */ /* 0x000fe2000c10150c */
[----:B------:R-:W-:-:S13]  /*5550*/  ISETP.GT.AND P1, PT, R16, 0x8, P3 ;  /* 0x000000081000780c */ /* 0x000fda0001f24270 */
[----:B------:R-:W-:Y:S01]  /*5560*/  @P1 STG.E.U16 desc[UR12][R4.64+0x62], R83 ;  /* 0x0000625304001986 */ /* 0x000fe2000c10150c */
[----:B------:R-:W-:-:S05]  /*5570*/  IADD3 R10, P1, R17, R4, RZ ;  /* 0x00000004110a7210 */ /* 0x000fca0007f3e0ff */
[----:B------:R-:W-:Y:S01]  /*5580*/  IMAD.X R11, R9, 0x1, R5, P1 ;  /* 0x00000001090b7824 */ /* 0x000fe200008e0605 */
[----:B------:R-:W-:-:S13]  /*5590*/  ISETP.GT.AND P1, PT, R16, RZ, P2 ;  /* 0x000000ff1000720c */ /* 0x000fda0001724270 */
[----:B------:R-:W-:Y:S01]  /*55a0*/  @P1 STG.E.U16 desc[UR12][R2.64+0x70], R84 ;  /* 0x0000705402001986 */ /* 0x000fe2000c10150c */
[----:B------:R-:W-:-:S05]  /*55b0*/  IADD3 R8, P1, R17, R2, RZ ;  /* 0x0000000211087210 */ /* 0x000fca0007f3e0ff */
[----:B------:R-:W-:Y:S01]  /*55c0*/  IMAD.X R9, R9, 0x1, R3, P1 ;  /* 0x0000000109097824 */ /* 0x000fe200008e0603 */
[----:B------:R-:W-:-:S04]  /*55d0*/  ISETP.GT.AND P1, PT, R15, 0x39, PT ;  /* 0x000000390f00780c */ /* 0x000fc80003f24270 */
[----:B------:R-:W-:-:S13]  /*55e0*/  ISETP.GT.AND P5, PT, R16, RZ, P1 ;  /* 0x000000ff1000720c */ /* 0x000fda0000fa4270 */
[----:B------:R0:W-:Y:S01]  /*55f0*/  @P5 STG.E.U16 desc[UR12][R2.64+0x72], R85 ;  /* 0x0000725502005986 */ /* 0x0001e2000c10150c */
[----:B------:R-:W-:-:S03]  /*5600*/  ISETP.GT.AND P5, PT, R15, RZ, PT ;  /* 0x000000ff0f00720c */ /* 0x000fc60003fa4270 */
[----:B------:R-:W-:Y:S01]  /*5610*/  @P0 STG.E.U16 desc[UR12][R4.64+0x70], R86 ;  /* 0x0000705604000986 */ /* 0x000fe2000c10150c */
[----:B------:R-:W-:-:S13]  /*5620*/  ISETP.GT.AND P0, PT, R16, 0x8, P1 ;  /* 0x000000081000780c */ /* 0x000fda0000f04270 */
[----:B------:R-:W-:Y:S01]  /*5630*/  @P0 STG.E.U16 desc[UR12][R4.64+0x72], R87 ;  /* 0x0000725704000986 */ /* 0x000fe2000c10150c */
[C---:B------:R-:W-:Y:S02]  /*5640*/  ISETP.GT.AND P0, PT, R16.reuse, 0x40, P5 ;  /* 0x000000401000780c */ /* 0x040fe40002f04270 */
[----:B------:R-:W-:-:S11]  /*5650*/  ISETP.GT.AND P5, PT, R16, 0x48, P5 ;  /* 0x000000481000780c */ /* 0x000fd60002fa4270 */
[----:B------:R-:W-:Y:S01]  /*5660*/  @P0 STG.E.U16 desc[UR12][R8.64], R24 ;  /* 0x0000001808000986 */ /* 0x000fe2000c10150c */
[C---:B------:R-:W-:Y:S02]  /*5670*/  ISETP.GT.AND P0, PT, R16.reuse, 0x40, P6 ;  /* 0x000000401000780c */ /* 0x040fe40003704270 */
[----:B------:R-:W-:-:S11]  /*5680*/  ISETP.GT.AND P6, PT, R16, 0x48, P6 ;  /* 0x000000481000780c */ /* 0x000fd600037c4270 */
[----:B0-----:R-:W-:Y:S02]  /*5690*/  @P0 IMAD.MOV.U32 R2, RZ, RZ, R8 ;  /* 0x000000ffff020224 */ /* 0x001fe400078e0008 */
[----:B------:R-:W-:-:S05]  /*56a0*/  @P0 IMAD.MOV.U32 R3, RZ, RZ, R9 ;  /* 0x000000ffff030224 */ /* 0x000fca00078e0009 */
[----:B------:R0:W-:Y:S01]  /*56b0*/  @P0 STG.E.U16 desc[UR12][R2.64+0x2], R25 ;  /* 0x0000021902000986 */ /* 0x0001e2000c10150c */
[----:B------:R-:W-:-:S03]  /*56c0*/  ISETP.NE.AND P0, PT, R13, RZ, PT ;  /* 0x000000ff0d00720c */ /* 0x000fc60003f05270 */
[----:B------:R-:W-:Y:S01]  /*56d0*/  @P5 STG.E.U16 desc[UR12][R10.64], R26 ;  /* 0x0000001a0a005986 */ /* 0x000fe2000c10150c */
[----:B------:R-:W-:-:S03]  /*56e0*/  ISETP.NE.AND P5, PT, R12, RZ, PT ;  /* 0x000000ff0c00720c */ /* 0x000fc60003fa5270 */
[----:B------:R-:W-:Y:S01]  /*56f0*/  @P6 STG.E.U16 desc[UR12][R10.64+0x2], R27 ;  /* 0x0000021b0a006986 */ /* 0x000fe2000c10150c */
[----:B------:R-:W-:-:S04]  /*5700*/  ISETP.GT.AND P6, PT, R15, 0x8, PT ;  /* 0x000000080f00780c */ /* 0x000fc80003fc4270 */
[----:B------:R-:W-:-:S13]  /*5710*/  ISETP.GT.AND P6, PT, R16, 0x40, P6 ;  /* 0x000000401000780c */ /* 0x000fda00037c4270 */
[----:B0-----:R-:W-:Y:S02]  /*5720*/  @P6 IMAD.MOV.U32 R2, RZ, RZ, R8 ;  /* 0x000000ffff026224 */ /* 0x001fe400078e0008 */
[----:B------:R-:W-:-:S05]  /*5730*/  @P6 IMAD.MOV.U32 R3, RZ, RZ, R9 ;  /* 0x000000ffff036224 */ /* 0x000fca00078e0009 */
[----:B------:R0:W-:Y:S01]  /*5740*/  @P6 STG.E.U16 desc[UR12][R2.64+0x10], R28 ;  /* 0x0000101c02006986 */ /* 0x0001e2000c10150c */
[----:B------:R-:W-:-:S04]  /*5750*/  ISETP.GT.AND P6, PT, R15, 0x9, PT ;  /* 0x000000090f00780c */ /* 0x000fc80003fc4270 */
[----:B------:R-:W-:-:S13]  /*5760*/  ISETP.GT.AND P6, PT, R16, 0x40, P6 ;  /* 0x000000401000780c */ /* 0x000fda00037c4270 */
[----:B0-----:R-:W-:Y:S02]  /*5770*/  @P6 IMAD.MOV.U32 R2, RZ, RZ, R8 ;  /* 0x000000ffff026224 */ /* 0x001fe400078e0008 */
[----:B------:R-:W-:-:S05]  /*5780*/  @P6 IMAD.MOV.U32 R3, RZ, RZ, R9 ;  /* 0x000000ffff036224 */ /* 0x000fca00078e0009 */
[----:B------:R0:W-:Y:S01]  /*5790*/  @P6 STG.E.U16 desc[UR12][R2.64+0x12], R29 ;  /* 0x0000121d02006986 */ /* 0x0001e2000c10150c */
[----:B------:R-:W-:-:S04]  /*57a0*/  ISETP.GT.AND P6, PT, R15, 0x8, PT ;  /* 0x000000080f00780c */ /* 0x000fc80003fc4270 */
[----:B------:R-:W-:-:S13]  /*57b0*/  ISETP.GT.AND P6, PT, R16, 0x48, P6 ;  /* 0x000000481000780c */ /* 0x000fda00037c4270 */
        /* <DEDUP_REMOVED lines=66> */
[C---:B------:R-:W-:Y:S02]  /*5be0*/  ISETP.GT.AND P6, PT, R16.reuse, 0x40, P5 ;  /* 0x000000401000780c */ /* 0x040fe40002fc4270 */
[----:B------:R-:W-:-:S11]  /*5bf0*/  ISETP.GT.AND P5, PT, R16, 0x48, P5 ;  /* 0x000000481000780c */ /* 0x000fd60002fa4270 */
        /* <DEDUP_REMOVED lines=9> */
[----:B------:R-:W-:Y:S01]  /*5c90*/  ISETP.GT.AND P4, PT, R16, 0x48, P4 ;  /* 0x000000481000780c */ /* 0x000fe20002784270 */
        /* <DEDUP_REMOVED lines=17> */
[----:B------:R0:W-:Y:S02]  /*5db0*/  @P0 STG.E.U16 desc[UR12][R2.64+0x62], R49 ;  /* 0x0000623102000986 */ /* 0x0001e4000c10150c */
        /* <DEDUP_REMOVED lines=8> */
[----:B------:R0:W-:Y:S04]  /*5e40*/  @P6 STG.E.U16 desc[UR12][R2.64+0x70], R52 ;  /* 0x0000703402006986 */ /* 0x0001e8000c10150c */
[----:B------:R1:W-:Y:S01]  /*5e50*/  @P5 STG.E.U16 desc[UR12][R8.64+0x72], R53 ;  /* 0x0000723508005986 */ /* 0x0003e2000c10150c */
[----:B0-----:R-:W-:Y:S02]  /*5e60*/  @P2 IMAD.MOV.U32 R2, RZ, RZ, R6 ;  /* 0x000000ffff022224 */ /* 0x001fe400078e0006 */
[----:B------:R-:W-:-:S05]  /*5e70*/  @P2 IMAD.MOV.U32 R3, RZ, RZ, R7 ;  /* 0x000000ffff032224 */ /* 0x000fca00078e0007 */
[----:B------:R1:W-:Y:S01]  /*5e80*/  @P2 STG.E.U16 desc[UR12][R2.64+0x70], R54 ;  /* 0x0000703602002986 */ /* 0x0003e2000c10150c */
[----:B------:R-:W-:Y:S05]  /*5e90*/  @!P1 EXIT ;  /* 0x000000000000994d */ /* 0x000fea0003800000 */
[----:B------:R-:W-:-:S05]  /*5ea0*/  F2FP.BF16.F32.PACK_AB R0, RZ, R0 ;  /* 0x00000000ff00723e */ /* 0x000fca00000010ff */
[----:B------:R-:W-:Y:S01]  /*5eb0*/  STG.E.U16 desc[UR12][R6.64+0x72], R0 ;  /* 0x0000720006007986 */ /* 0x000fe2000c10150c */
[----:B------:R-:W-:Y:S05]  /*5ec0*/  EXIT ;  /* 0x000000000000794d */ /* 0x000fea0003800000 */
.L_x_10:
[----:B------:R-:W-:-:S13]  /*5ed0*/  ISETP.NE.AND P0, PT, R6, RZ, PT ;  /* 0x000000ff0600720c */ /* 0x000fda0003f05270 */
[----:B------:R-:W-:Y:S05]  /*5ee0*/  @P0 EXIT ;  /* 0x000000000000094d */ /* 0x000fea0003800000 */
[----:B------:R-:W-:-:S13]  /*5ef0*/  ELECT P0, URZ, PT ;  /* 0x00000000003f782f */ /* 0x000fda0003800000 */
[----:B------:R-:W-:Y:S05]  /*5f00*/  @!P0 BRA `(.L_x_145) ;  /* 0x00000008000c8947 */ /* 0x000fea0003800000 */
[----:B------:R-:W-:Y:S02]  /*5f10*/  ISETP.GE.AND P0, PT, R3, 0x1, PT ;  /* 0x000000010300780c */ /* 0x000fe40003f06270 */
[----:B0-2---:R-:W-:-:S04]  /*5f20*/  SHF.R.S32.HI R5, RZ, 0x1f, R8 ;  /* 0x0000001fff057819 */ /* 0x005fc80000011408 */
[----:B------:R-:W-:-:S07]  /*5f30*/  LEA.HI R5, R5, R8, RZ, 0x7 ;  /* 0x0000000805057211 */ /* 0x000fce00078f38ff */
[----:B------:R-:W-:Y:S05]  /*5f40*/  @!P0 BRA `(.L_x_145) ;  /* 0x0000000400fc8947 */ /* 0x000fea0003800000 */
[----:B-----5:R-:W0:Y:S01]  /*5f50*/  S2R R0, SR_CTAID.X ;  /* 0x0000000000007919 */ /* 0x020e220000002500 */
[----:B------:R-:W-:Y:S01]  /*5f60*/  LOP3.LUT R5, R5, 0xffffff80, RZ, 0xc0, !PT ;  /* 0xffffff8005057812 */ /* 0x000fe200078ec0ff */
[----:B------:R-:W-:Y:S01]  /*5f70*/  ULDC UR4, c[0x0][0x384] ;  /* 0x0000e10000047ab9 */ /* 0x000fe20000000800 */
[C---:B------:R-:W-:Y:S01]  /*5f80*/  LOP3.LUT P0, RZ, R8.reuse, 0x1f, RZ, 0xc0, !PT ;  /* 0x0000001f08ff7812 */ /* 0x040fe2000780c0ff */
[----:B------:R-:W1:Y:S01]  /*5f90*/  S2R R10, SR_CTAID.Y ;  /* 0x00000000000a7919 */ /* 0x000e620000002600 */
[----:B------:R-:W-:Y:S01]  /*5fa0*/  ULDC UR5, c[0x0][0x388] ;  /* 0x0000e20000057ab9 */ /* 0x000fe20000000800 */
[----:B------:R-:W-:Y:S01]  /*5fb0*/  IMAD.IADD R5, R8, 0x1, -R5 ;  /* 0x0000000108057824 */ /* 0x000fe200078e0a05 */
[----:B------:R-:W-:Y:S01]  /*5fc0*/  LOP3.LUT R20, R2, 0x2, RZ, 0xfc, !PT ;  /* 0x0000000202147812 */ /* 0x000fe200078efcff */
[----:B------:R-:W-:Y:S01]  /*5fd0*/  VIADD R21, R3, 0x1 ;  /* 0x0000000103157836 */ /* 0x000fe20000000000 */
[----:B------:R-:W-:Y:S01]  /*5fe0*/  CS2R R6, SRZ ;  /* 0x0000000000067805 */ /* 0x000fe2000001ff00 */
[----:B------:R-:W-:Y:S01]  /*5ff0*/  IMAD.MOV.U32 R4, RZ, RZ, RZ ;  /* 0x000000ffff047224 */ /* 0x000fe200078e00ff */
[----:B------:R-:W-:-:S02]  /*6000*/  ISETP.NE.AND P1, PT, R5, RZ, PT ;  /* 0x000000ff0500720c */ /* 0x000fc40003f25270 */
[----:B------:R-:W-:Y:S02]  /*6010*/  CS2R R8, SRZ ;  /* 0x0000000000087805 */ /* 0x000fe4000001ff00 */
[----:B------:R-:W-:Y:S01]  /*6020*/  ISETP.NE.OR P0, PT, R5, RZ, !P0 ;  /* 0x000000ff0500720c */ /* 0x000fe20004705670 */
[----:B------:R-:W-:Y:S02]  /*6030*/  IMAD.MOV.U32 R5, RZ, RZ, 0x1 ;  /* 0x00000001ff057424 */ /* 0x000fe400078e00ff */
[----:B0-----:R-:W-:-:S04]  /*6040*/  IMAD.SHL.U32 R16, R0, 0x80, RZ ;  /* 0x0000008000107824 */ /* 0x001fc800078e00ff */
[----:B------:R-:W-:-:S04]  /*6050*/  IMAD.HI.U32 R0, R16, UR4, RZ ;  /* 0x0000000410007c27 */ /* 0x000fc8000f8e00ff */
[----:B-1----:R-:W-:Y:S01]  /*6060*/  IMAD.SHL.U32 R18, R10, 0x40, RZ ;  /* 0x000000400a127824 */ /* 0x002fe200078e00ff */
[----:B------:R-:W-:-:S07]  /*6070*/  SHF.R.U32.HI R0, RZ, UR5, R0 ;  /* 0x00000005ff007c19 */ /* 0x000fce0008011600 */
.L_x_149:
[----:B------:R-:W0:Y:S01]  /*6080*/  S2R R11, SR_CgaCtaId ;  /* 0x00000000000b7919 */ /* 0x000e220000008800 */
[----:B------:R-:W-:-:S04]  /*6090*/  MOV R10, 0x400 ;  /* 0x00000400000a7802 */ /* 0x000fc80000000f00 */
[----:B0-----:R-:W-:Y:S02]  /*60a0*/  LEA R19, R11, R10, 0x18 ;  /* 0x0000000a0b137211 */ /* 0x001fe400078ec0ff */
[----:B------:R-:W-:-:S03]  /*60b0*/  SHF.L.U32 R10, R5, 0x1f, RZ ;  /* 0x0000001f050a7819 */ /* 0x000fc600000006ff */
[----:B------:R-:W-:-:S07]  /*60c0*/  IMAD R17, R4, 0x8, R19 ;  /* 0x0000000804117824 */ /* 0x000fce00078e0213 */
.L_x_146:
[----:B0-----:R0:W1:Y:S02]  /*60d0*/  SYNCS.PHASECHK.TRANS64.TRYWAIT P2, [R17+URZ+0x36090], R10 ;  /* 0x0360900a110075a7 */ /* 0x001064000804017f */
[----:B-1----:R-:W-:Y:S05]  /*60e0*/  @!P2 NANOSLEEP.SYNCS 0x989680 ;  /* 0x009896800000a95d */ /* 0x002fea0003900000 */
[----:B------:R-:W1:Y:S02]  /*60f0*/  @!P2 SYNCS.PHASECHK.TRANS64 P2, [R17+URZ+0x36090], R10 ;  /* 0x0360900a1100a5a7 */ /* 0x000e64000804007f */
[----:B-1----:R-:W-:Y:S05]  /*6100*/  @!P2 BRA `(.L_x_146) ;  /* 0xfffffffc00f0a947 */ /* 0x002fea000383ffff */
[----:B0-----:R-:W0:Y:S02]  /*6110*/  @!P1 LDC R10, c[0x0][0x580] ;  /* 0x00016000ff0a9b82 */ /* 0x001e240000000800 */
[----:B0-----:R0:W-:Y:S02]  /*6120*/  @!P1 SYNCS.ARRIVE.TRANS64 RZ, [R17+URZ+0x36000], R10 ;  /* 0x0360000a11ff99a7 */ /* 0x0011e4000800003f */
[----:B0-----:R-:W-:-:S04]  /*6130*/  PRMT R10, R20, 0x9910, RZ ;  /* 0x00009910140a7816 */ /* 0x001fc800000000ff */
[----:B------:R-:W-:-:S13]  /*6140*/  ISETP.NE.AND P2, PT, R10, 0x2, PT ;  /* 0x000000020a00780c */ /* 0x000fda0003f45270 */
[----:B------:R-:W-:Y:S05]  /*6150*/  @P2 BRA `(.L_x_147) ;  /* 0x0000000000042947 */ /* 0x000fea0003800000 */
[----:B------:R-:W-:Y:S01]  /*6160*/  BPT.TRAP 0x1 ;  /* 0x000000040000795c */ /* 0x000fe20000300000 */
.L_x_147:
[----:B------:R-:W-:Y:S05]  /*6170*/  @P0 BRA `(.L_x_148) ;  /* 0x0000000000040947 */ /* 0x000fea0003800000 */
[----:B------:R-:W-:Y:S01]  /*6180*/  BPT.TRAP 0x1 ;  /* 0x000000040000795c */ /* 0x000fe20000300000 */
.L_x_148:
[----:B------:R-:W0:Y:S01]  /*6190*/  LDC R13, c[0x0][0x380] ;  /* 0x0000e000ff0d7b82 */ /* 0x000e220000000800 */
[----:B------:R-:W-:Y:S01]  /*61a0*/  R2UR UR4, R0 ;  /* 0x00000000000472ca */ /* 0x000fe200000e0000 */
[----:B------:R-:W-:Y:S01]  /*61b0*/  ULDC UR14, c[0x0][0x38c] ;  /* 0x0000e300000e7ab9 */ /* 0x000fe20000000800 */
[----:B------:R-:W-:Y:S01]  /*61c0*/  R2UR UR13, R16 ;  /* 0x00000000100d72ca */ /* 0x000fe200000e0000 */
[----:B------:R-:W-:Y:S01]  /*61d0*/  UISETP.NE.AND UP0, UPT, UR14, 0x1, UPT ;  /* 0x000000010e00788c */ /* 0x000fe2000bf05270 */
[C---:B------:R-:W-:Y:S01]  /*61e0*/  R2UR UR18, R8.reuse ;  /* 0x00000000081272ca */ /* 0x040fe200000e0000 */
[----:B------:R-:W-:Y:S01]  /*61f0*/  VIADD R8, R8, 0x1 ;  /* 0x0000000108087836 */ /* 0x000fe20000000000 */
[----:B------:R-:W-:Y:S01]  /*6200*/  ULDC UR24, c[0x0][0x398] ;  /* 0x0000e60000187ab9 */ /* 0x000fe20000000800 */
[----:B------:R-:W1:Y:S01]  /*6210*/  LDC.64 R10, c[0x0][0x3f8] ;  /* 0x0000fe00ff0a7b82 */ /* 0x000e620000000a00 */
[----:B------:R-:W-:Y:S01]  /*6220*/  R2UR UR16, R4 ;  /* 0x00000000041072ca */ /* 0x000fe200000e0000 */
[----:B------:R-:W-:Y:S01]  /*6230*/  ULDC UR12, c[0x0][0x3ec] ;  /* 0x0000fb00000c7ab9 */ /* 0x000fe20000000800 */
[----:B------:R-:W-:Y:S01]  /*6240*/  R2UR UR17, R17 ;  /* 0x00000000111172ca */ /* 0x000fe200000e0000 */
[----:B------:R-:W-:Y:S01]  /*6250*/  VIADD R21, R21, 0xffffffff ;  /* 0xffffffff15157836 */ /* 0x000fe20000000000 */
[----:B------:R-:W-:Y:S01]  /*6260*/  ULDC.64 UR28, c[0x0][0x198] ;  /* 0x00006600001c7ab9 */ /* 0x000fe20000000a00 */
[----:B------:R-:W-:Y:S01]  /*6270*/  ULDC.64 UR20, c[0x0][0x3f0] ;  /* 0x0000fc0000147ab9 */ /* 0x000fe20000000a00 */
[----:B------:R-:W-:Y:S01]  /*6280*/  @UP0 ULDC.64 UR8, c[0x0][0x390] ;  /* 0x0000e40000080ab9 */ /* 0x000fe20000000a00 */
[----:B---34-:R-:W1:Y:S01]  /*6290*/  LDC.64 R14, c[0x0][0x3d0] ;  /* 0x0000f400ff0e7b82 */ /* 0x018e620000000a00 */
[----:B------:R-:W-:Y:S01]  /*62a0*/  ISETP.GT.AND P6, PT, R21, 0x1, PT ;  /* 0x000000011500780c */ /* 0x000fe20003fc4270 */
[----:B------:R-:W-:Y:S01]  /*62b0*/  USHF.L.U32 UR18, UR18, 0x5, URZ ;  /* 0x0000000512127899 */ /* 0x000fe2000800063f */
[----:B------:R-:W-:Y:S01]  /*62c0*/  UMOV UR26, 0x0 ;  /* 0x00000000001a7882 */ /* 0x000fe20000000000 */
[----:B------:R-:W-:-:S04]  /*62d0*/  UMOV UR27, 0x10000000 ;  /* 0x10000000001b7882 */ /* 0x000fc80000000000 */
[----:B------:R-:W2:Y:S01]  /*62e0*/  LDC R12, c[0x0][0x400] ;  /* 0x00010000ff0c7b82 */ /* 0x000ea20000000800 */
[----:B0-----:R-:W-:Y:S01]  /*62f0*/  ISETP.NE.AND P2, PT, R13, 0x1, PT ;  /* 0x000000010d00780c */ /* 0x001fe20003f45270 */
[----:B------:R-:W-:-:S12]  /*6300*/  UIADD3 UR17, UR17, 0x36000, URZ ;  /* 0x0003600011117890 */ /* 0x000fd8000fffe03f */
[----:B------:R-:W-:Y:S01]  /*6310*/  @P2 IMAD.U32 R22, RZ, RZ, UR4 ;  /* 0x00000004ff162e24 */ /* 0x000fe2000f8e00ff */
[----:B------:R-:W-:Y:S01]  /*6320*/  ULDC.64 UR4, c[0x0][0x3c8] ;  /* 0x0000f20000047ab9 */ /* 0x000fe20000000a00 */
[----:B-1----:R-:W-:Y:S02]  /*6330*/  IMAD R11, R7, R14, R11 ;  /* 0x0000000e070b7224 */ /* 0x002fe400078e020b */
[----:B------:R-:W-:Y:S01]  /*6340*/  IMAD R10, R9, UR5, R10 ;  /* 0x00000005090a7c24 */ /* 0x000fe2000f8e020a */
[----:B------:R-:W-:Y:S02]  /*6350*/  @P2 R2UR UR13, R22 ;  /* 0x00000000160d22ca */ /* 0x000fe400000e0000 */
[----:B------:R-:W-:Y:S01]  /*6360*/  ISETP.NE.AND P2, PT, R8, UR15, PT ;  /* 0x0000000f08007c0c */ /* 0x000fe2000bf45270 */
[----:B------:R-:W-:Y:S02]  /*6370*/  IMAD.U32 R11, R11, 0x20, R10 ;  /* 0x000000200b0b7824 */ /* 0x000fe400078e000a */
[----:B--2---:R-:W-:Y:S01]  /*6380*/  IMAD R12, R6, R15, R12 ;  /* 0x0000000f060c7224 */ /* 0x004fe200078e020c */
[----:B------:R-:W-:Y:S01]  /*6390*/  SEL R8, R8, RZ, P2 ;  /* 0x000000ff08087207 */ /* 0x000fe20001000000 */
[----:B------:R-:W0:Y:S02]  /*63a0*/  LDC.64 R14, c[0x0][0x3e0] ;  /* 0x0000f800ff0e7b82 */ /* 0x000e240000000a00 */
[----:B------:R-:W-:-:S04]  /*63b0*/  IMAD.U32 R11, R12, 0x400, R11 ;  /* 0x000004000c0b7824 */ /* 0x000fc800078e000b */
[----:B------:R-:W-:Y:S01]  /*63c0*/  UIMAD.WIDE.U32 UR6, UR13, UR8, URZ ;  /* 0x000000080d0672a5 */ /* 0x000fe2000f8e003f */
[----:B------:R-:W-:Y:S01]  /*63d0*/  R2UR UR25, R11 ;  /* 0x000000000b1972ca */ /* 0x000fe200000e0000 */
[----:B------:R-:W-:Y:S01]  /*63e0*/  UIADD3 UR6, -UR13, URZ, URZ ;  /* 0x0000003f0d067290 */ /* 0x000fe2000fffe13f */
[----:B------:R-:W-:Y:S01]  /*63f0*/  VIADD R11, R6, 0x1 ;  /* 0x00000001060b7836 */ /* 0x000fe20000000000 */
[----:B------:R-:W-:Y:S01]  /*6400*/  UMOV UR5, UR13 ;  /* 0x0000000d00057c82 */ /* 0x000fe20008000000 */
[----:B------:R-:W-:Y:S02]  /*6410*/  @UP0 USHF.R.U32.HI UR5, URZ, UR9, UR7 ;  /* 0x000000093f050299 */ /* 0x000fe40008011607 */
[----:B------:R-:W-:Y:S01]  /*6420*/  UISETP.NE.AND UP0, UPT, UR24, 0x1, UPT ;  /* 0x000000011800788c */ /* 0x000fe2000bf05270 */
[----:B------:R-:W-:Y:S01]  /*6430*/  IMAD R10, R13, UR6, R16 ;  /* 0x000000060d0a7c24 */ /* 0x000fe2000f8e0210 */
[----:B------:R-:W-:Y:S01]  /*6440*/  R2UR UR7, R19 ;  /* 0x00000000130772ca */ /* 0x000fe200000e0000 */
[----:B------:R-:W-:Y:S01]  /*6450*/  VIADD R13, R9, 0x1 ;  /* 0x00000001090d7836 */ /* 0x000fe20000000000 */
[----:B------:R-:W-:Y:S01]  /*6460*/  ULDC.64 UR8, c[0x0][0x3c0] ;  /* 0x0000f00000087ab9 */ /* 0x000fe20000000a00 */
[----:B------:R-:W-:Y:S01]  /*6470*/  @P2 IMAD.MOV R13, RZ, RZ, R9 ;  /* 0x000000ffff0d2224 */ /* 0x000fe200078e0209 */
[----:B------:R-:W-:Y:S01]  /*6480*/  R2UR UR19, R10 ;  /* 0x000000000a1372ca */ /* 0x000fe200000e0000 */
[C---:B------:R-:W-:Y:S01]  /*6490*/  IMAD R19, R4.reuse, 0x1000, R19 ;  /* 0x0000100004137824 */ /* 0x040fe200078e0213 */
[----:B------:R-:W-:Y:S01]  /*64a0*/  UMOV UR22, UR5 ;  /* 0x0000000500167c82 */ /* 0x000fe20008000000 */
[----:B------:R-:W-:Y:S01]  /*64b0*/  VIADD R10, R7, 0x1 ;  /* 0x00000001070a7836 */ /* 0x000fe20000000000 */
[----:B------:R-:W-:Y:S01]  /*64c0*/  UIADD3 UR6, UP1, UR28, 0xf0, URZ ;  /* 0x000000f01c067890 */ /* 0x000fe2000ff3e03f */
[----:B0-----:R-:W-:Y:S01]  /*64d0*/  ISETP.NE.AND P3, PT, R13, R14, PT ;  /* 0x0000000e0d00720c */ /* 0x001fe20003f65270 */
[----:B------:R-:W-:Y:S01]  /*64e0*/  @UP0 ULDC UR10, c[0x0][0x39c] ;  /* 0x0000e700000a0ab9 */ /* 0x000fe20000000800 */
[----:B------:R-:W-:Y:S01]  /*64f0*/  @UP0 ULDC UR30, c[0x0][0x3a0] ;  /* 0x0000e800001e0ab9 */ /* 0x000fe20000000800 */
[----:B------:R-:W-:Y:S01]  /*6500*/  UIMAD.WIDE.U32 UR10, UR5, UR10, URZ ;  /* 0x0000000a050a72a5 */ /* 0x000fe2000f8e003f */
[----:B------:R-:W-:Y:S01]  /*6510*/  R2UR UR23, R19 ;  /* 0x00000000131772ca */ /* 0x000fe200000e0000 */
[----:B------:R-:W-:Y:S01]  /*6520*/  ULEA UR16, UR16, UR7, 0xd ;  /* 0x0000000710107291 */ /* 0x000fe2000f8e683f */
[----:B------:R-:W-:Y:S01]  /*6530*/  VIADD R4, R4, 0x1 ;  /* 0x0000000104047836 */ /* 0x000fe20000000000 */
[----:B------:R-:W-:-:S02]  /*6540*/  @UP0 USHF.R.U32.HI UR22, URZ, UR30, UR11 ;  /* 0x0000001e3f160299 */ /* 0x000fc4000801160b */
[----:B------:R-:W-:Y:S01]  /*6550*/  UIMAD UR19, UR19, UR8, UR12 ;  /* 0x00000008131372a4 */ /* 0x000fe2000f8e020c */
[----:B------:R-:W-:Y:S01]  /*6560*/  R2UR UR12, R9 ;  /* 0x00000000090c72ca */ /* 0x000fe200000e0000 */
[----:B------:R-:W-:Y:S01]  /*6570*/  UIADD3 UR7, -UR5, URZ, URZ ;  /* 0x0000003f05077290 */ /* 0x000fe2000fffe13f */
[----:B------:R-:W-:Y:S01]  /*6580*/  R2UR UR11, R18 ;  /* 0x00000000120b72ca */ /* 0x000fe200000e0000 */
[----:B------:R-:W-:Y:S01]  /*6590*/  UIADD3 UR8, -UR22, URZ, URZ ;  /* 0x0000003f16087290 */ /* 0x000fe2000fffe13f */
[----:B------:R-:W-:Y:S01]  /*65a0*/  @P3 IMAD.MOV R10, RZ, RZ, R7 ;  /* 0x000000ffff0a3224 */ /* 0x000fe200078e0207 */
[----:B------:R-:W-:Y:S01]  /*65b0*/  UIMAD UR7, UR14, UR7, UR13 ;  /* 0x000000070e0772a4 */ /* 0x000fe2000f8e020d */
[----:B------:R-:W-:Y:S01]  /*65c0*/  R2UR UR13, R7 ;  /* 0x00000000070d72ca */ /* 0x000fe200000e0000 */
[----:B------:R-:W-:Y:S01]  /*65d0*/  UIMAD UR5, UR24, UR8, UR5 ;  /* 0x00000008180572a4 */ /* 0x000fe2000f8e0205 */
[----:B------:R-:W-:Y:S01]  /*65e0*/  R2UR UR14, R6 ;  /* 0x00000000060e72ca */ /* 0x000fe200000e0000 */
[----:B------:R-:W-:Y:S01]  /*65f0*/  UIADD3 UR28, UP2, UR28, 0x270, URZ ;  /* 0x000002701c1c7890 */ /* 0x000fe2000ff5e03f */
[----:B------:R-:W-:Y:S01]  /*6600*/  ISETP.NE.AND P4, PT, R10, R15, PT ;  /* 0x0000000f0a00720c */ /* 0x000fe20003f85270 */
[----:B------:R-:W-:Y:S01]  /*6610*/  UIMAD UR20, UR7, UR9, UR20 ;  /* 0x00000009071472a4 */ /* 0x000fe2000f8e0214 */
[C---:B------:R-:W-:Y:S01]  /*6620*/  ISETP.NE.AND P5, PT, R4.reuse, 0x12, PT ;  /* 0x000000120400780c */ /* 0x040fe20003fa5270 */
[----:B------:R-:W-:Y:S01]  /*6630*/  UIMAD UR21, UR5, UR4, UR21 ;  /* 0x00000004051572a4 */ /* 0x000fe2000f8e0215 */
[----:B------:R-:W-:Y:S01]  /*6640*/  SEL R9, R13, RZ, P3 ;  /* 0x000000ff0d097207 */ /* 0x000fe20001800000 */
[----:B------:R-:W-:Y:S01]  /*6650*/  UIADD3.X UR7, URZ, UR29, URZ, UP1, !UPT ;  /* 0x0000001d3f077290 */ /* 0x000fe20008ffe43f */
[----:B------:R-:W-:Y:S01]  /*6660*/  SEL R12, RZ, 0x1, P5 ;  /* 0x00000001ff0c7807 */ /* 0x000fe20002800000 */
[----:B------:R-:W-:Y:S01]  /*6670*/  UPRMT UR4, UR25, 0x5410, URZ ;  /* 0x0000541019047896 */ /* 0x000fe2000800003f */
[----:B------:R-:W-:Y:S01]  /*6680*/  SEL R4, R4, RZ, P5 ;  /* 0x000000ff04047207 */ /* 0x000fe20002800000 */
[----:B------:R-:W-:Y:S01]  /*6690*/  UIADD3 UR8, UR23, 0x24000, URZ ;  /* 0x0002400017087890 */ /* 0x000fe2000fffe03f */
[----:B------:R-:W-:Y:S01]  /*66a0*/  LOP3.LUT R5, R5, R12, RZ, 0x3c, !PT ;  /* 0x0000000c05057212 */ /* 0x000fe200078e3cff */
[----:B------:R-:W-:Y:S01]  /*66b0*/  UIADD3.X UR29, URZ, UR29, URZ, UP2, !UPT ;  /* 0x0000001d3f1d7290 */ /* 0x000fe200097fe43f */
[----:B------:R-:W-:Y:S01]  /*66c0*/  SEL R7, R10, RZ, P4 ;  /* 0x000000ff0a077207 */ /* 0x000fe20002000000 */
[----:B------:R-:W-:Y:S01]  /*66d0*/  UMOV UR9, UR17 ;  /* 0x0000001100097c82 */ /* 0x000fe20008000000 */
[----:B------:R-:W-:Y:S01]  /*66e0*/  UMOV UR10, UR18 ;  /* 0x00000012000a7c82 */ /* 0x000fe20008000000 */
[----:B------:R-:W-:Y:S01]  /*66f0*/  @P4 IMAD.MOV R11, RZ, RZ, R6 ;  /* 0x000000ffff0b4224 */ /* 0x000fe200078e0206 */
[----:B------:R1:W-:Y:S03]  /*6700*/  UTMALDG.5D.IM2COL [UR16], [UR6], UR4 ;  /* 0x00000010060073b4 */ /* 0x0003e60008060004 */
[----:B------:R-:W-:Y:S01]  /*6710*/  IMAD.MOV.U32 R6, RZ, RZ, R11 ;  /* 0x000000ffff067224 */ /* 0x000fe200078e000b */
[----:B------:R1:W-:Y:S02]  /*6720*/  UTMALDG.5D [UR8], [UR28], desc[UR26] ;  /* 0x00001a081c0075b4 */ /* 0x0003e40008021000 */
[----:B-1----:R-:W-:Y:S05]  /*6730*/  @P6 BRA `(.L_x_149) ;  /* 0xfffffff800506947 */ /* 0x002fea000383ffff */
.L_x_145:
[----:B------:R-:W-:Y:S01]  /*6740*/  ISETP.GE.U32.AND P2, PT, R3, 0x12, PT ;  /* 0x000000120300780c */ /* 0x000fe20003f46070 */
[----:B------:R-:W-:Y:S05]  /*6750*/  WARPSYNC.ALL ;  /* 0x0000000000007948 */ /* 0x000fea0003800000 */
[----:B------:R-:W-:-:S07]  /*6760*/  ELECT P1, URZ, PT ;  /* 0x00000000003f782f */ /* 0x000fce0003820000 */
[----:B0-2---:R-:W-:-:S05]  /*6770*/  @P2 IMAD.WIDE.U32 R4, R3, 0x38e38e39, RZ ;  /* 0x38e38e3903042825 */ /* 0x005fca00078e00ff */
[----:B-----5:R-:W-:-:S04]  /*6780*/  @P2 SHF.R.U32.HI R0, RZ, 0x2, R5 ;  /* 0x00000002ff002819 */ /* 0x020fc80000011605 */
[----:B------:R-:W-:-:S04]  /*6790*/  @P2 LOP3.LUT R0, R0, 0x1, RZ, 0xc0, !PT ;  /* 0x0000000100002812 */ /* 0x000fc800078ec0ff */
[----:B------:R-:W-:Y:S01]  /*67a0*/  @P2 ISETP.NE.U32.AND P0, PT, R0, 0x1, PT ;  /* 0x000000010000280c */ /* 0x000fe20003f05070 */
[----:B------:R-:W-:-:S12]  /*67b0*/  @!P1 EXIT ;  /* 0x000000000000994d */ /* 0x000fd80003800000 */
[----:B------:R-:W-:Y:S02]  /*67c0*/  LOP3.LUT R2, R2, 0x2, RZ, 0xfc, !PT ;  /* 0x0000000202027812 */ /* 0x000fe400078efcff */
[----:B------:R-:W-:Y:S02]  /*67d0*/  @P2 ISETP.NE.U32.AND.EX P0, PT, RZ, RZ, PT, P0 ;  /* 0x000000ffff00220c */ /* 0x000fe40003f05100 */
[----:B------:R-:W-:Y:S01]  /*67e0*/  ISETP.NE.AND P1, PT, R2, 0x3, PT ;  /* 0x000000030200780c */ /* 0x000fe20003f25270 */
[----:B------:R-:W-:Y:S01]  /*67f0*/  IMAD.MOV.U32 R2, RZ, RZ, 0x1 ;  /* 0x00000001ff027424 */ /* 0x000fe200078e00ff */
[----:B------:R-:W-:-:S11]  /*6800*/  @P2 SEL R2, RZ, 0x1, !P0 ;  /* 0x00000001ff022807 */ /* 0x000fd60004000000 */
[----:B------:R-:W-:Y:S05]  /*6810*/  @!P1 BRA `(.L_x_150) ;  /* 0x0000000000049947 */ /* 0x000fea0003800000 */
[----:B------:R-:W-:Y:S01]  /*6820*/  BPT.TRAP 0x1 ;  /* 0x000000040000795c */ /* 0x000fe20000300000 */
.L_x_150:
[----:B------:R-:W0:Y:S01]  /*6830*/  S2R R7, SR_CgaCtaId ;  /* 0x0000000000077919 */ /* 0x000e220000008800 */
[----:B------:R-:W-:Y:S01]  /*6840*/  IMAD.WIDE.U32 R4, R3, 0x38e38e39, RZ ;  /* 0x38e38e3903047825 */ /* 0x000fe200078e00ff */
[----:B------:R-:W-:-:S04]  /*6850*/  MOV R0, 0x400 ;  /* 0x0000040000007802 */ /* 0x000fc80000000f00 */
[----:B------:R-:W-:Y:S02]  /*6860*/  SHF.R.U32.HI R4, RZ, 0x2, R5 ;  /* 0x00000002ff047819 */ /* 0x000fe40000011605 */
[----:B------:R-:W-:-:S03]  /*6870*/  SHF.L.U32 R5, R2, 0x1f, RZ ;  /* 0x0000001f02057819 */ /* 0x000fc600000006ff */
[----:B------:R-:W-:Y:S01]  /*6880*/  IMAD R3, R4, -0x12, R3 ;  /* 0xffffffee04037824 */ /* 0x000fe200078e0203 */
[----:B0-----:R-:W-:-:S05]  /*6890*/  LEA R0, R7, R0, 0x18 ;  /* 0x0000000007007211 */ /* 0x001fca00078ec0ff */
[----:B------:R-:W-:-:S04]  /*68a0*/  VIADD R0, R0, 0x36090 ;  /* 0x0003609000007836 */ /* 0x000fc80000000000 */
[----:B------:R-:W-:-:S07]  /*68b0*/  IMAD R4, R3, 0x8, R0 ;  /* 0x0000000803047824 */ /* 0x000fce00078e0200 */
.L_x_151:
[----:B0-----:R0:W1:Y:S02]  /*68c0*/  SYNCS.PHASECHK.TRANS64.TRYWAIT P0, [R4+URZ], R5 ;  /* 0x00000005040075a7 */ /* 0x001064000800017f */
[----:B-1----:R-:W-:Y:S05]  /*68d0*/  @!P0 NANOSLEEP.SYNCS 0x989680 ;  /* 0x009896800000895d */ /* 0x002fea0003900000 */
[----:B------:R-:W1:Y:S02]  /*68e0*/  @!P0 SYNCS.PHASECHK.TRANS64 P0, [R4+URZ], R5 ;  /* 0x00000005040085a7 */ /* 0x000e64000800007f */
[----:B-1----:R-:W-:Y:S05]  /*68f0*/  @!P0 BRA `(.L_x_151) ;  /* 0xfffffffc00f08947 */ /* 0x002fea000383ffff */
[----:B------:R-:W-:-:S05]  /*6900*/  VIADD R3, R3, 0x1 ;  /* 0x0000000103037836 */ /* 0x000fca0000000000 */
[----:B------:R-:W-:-:S04]  /*6910*/  ISETP.NE.AND P0, PT, R3, 0x12, PT ;  /* 0x000000120300780c */ /* 0x000fc80003f05270 */
[----:B0-----:R-:W-:Y:S02]  /*6920*/  SEL R5, RZ, 0x1, P0 ;  /* 0x00000001ff057807 */ /* 0x001fe40000000000 */
[----:B------:R-:W-:Y:S02]  /*6930*/  SEL R3, R3, RZ, P0 ;  /* 0x000000ff03037207 */ /* 0x000fe40000000000 */
[----:B------:R-:W-:-:S03]  /*6940*/  LOP3.LUT R7, R2, R5, RZ, 0x3c, !PT ;  /* 0x0000000502077212 */ /* 0x000fc600078e3cff */
[----:B------:R-:W-:Y:S01]  /*6950*/  IMAD R2, R3, 0x8, R0 ;  /* 0x0000000803027824 */ /* 0x000fe200078e0200 */
[----:B------:R-:W-:-:S07]  /*6960*/  SHF.L.U32 R5, R7, 0x1f, RZ ;  /* 0x0000001f07057819 */ /* 0x000fce00000006ff */
.L_x_152:
        /* <DEDUP_REMOVED lines=11> */
.L_x_153:
        /* <DEDUP_REMOVED lines=11> */
.L_x_154:
        /* <DEDUP_REMOVED lines=11> */
.L_x_155:
        /* <DEDUP_REMOVED lines=11> */
.L_x_156:
        /* <DEDUP_REMOVED lines=11> */
.L_x_157:
        /* <DEDUP_REMOVED lines=11> */
.L_x_158:
        /* <DEDUP_REMOVED lines=11> */
.L_x_159:
        /* <DEDUP_REMOVED lines=11> */
.L_x_160:
        /* <DEDUP_REMOVED lines=11> */
.L_x_161:
        /* <DEDUP_REMOVED lines=11> */
.L_x_162:
        /* <DEDUP_REMOVED lines=11> */
.L_x_163:
        /* <DEDUP_REMOVED lines=11> */
.L_x_164:
        /* <DEDUP_REMOVED lines=11> */
.L_x_165:
        /* <DEDUP_REMOVED lines=11> */
.L_x_166:
        /* <DEDUP_REMOVED lines=11> */
.L_x_167:
        /* <DEDUP_REMOVED lines=11> */
.L_x_168:
[----:B0-----:R0:W1:Y:S02]  /*7470*/  SYNCS.PHASECHK.TRANS64.TRYWAIT P0, [R3+URZ], R0 ;  /* 0x00000000030075a7 */ /* 0x001064000800017f */
[----:B-1----:R-:W-:Y:S05]  /*7480*/  @!P0 NANOSLEEP.SYNCS 0x989680 ;  /* 0x009896800000895d */ /* 0x002fea0003900000 */
[----:B------:R-:W1:Y:S02]  /*7490*/  @!P0 SYNCS.PHASECHK.TRANS64 P0, [R3+URZ], R0 ;  /* 0x00000000030085a7 */ /* 0x000e64000800007f */
[----:B-1----:R-:W-:Y:S05]  /*74a0*/  @P0 EXIT ;  /* 0x000000000000094d */ /* 0x002fea0003800000 */
[----:B------:R-:W-:Y:S05]  /*74b0*/  BRA `(.L_x_168) ;  /* 0xfffffffc00ec7947 */ /* 0x000fea000383ffff */
.L_x_169:
[----:B------:R-:W-:-:S00]  /*74c0*/  BRA `(.L_x_169) ;  /* 0xfffffffc00fc7947 */ /* 0x000fc0000383ffff */
[----:B------:R-:W-:-:S00]  /*74d0*/  NOP ;  /* 0x0000000000007918 */ /* 0x000fc00000000000 */
        /* <DEDUP_REMOVED lines=10> */
.L_x_170:


//--------------------- .nv.shared._ZN7cutlass13device_kernelINS_4conv6kernel13ConvUniversalINS1_16ConvProblemShapeILNS1_8OperatorE0ELi3EEENS1_10collective14CollectiveConvINS1_46MainloopSm90TmaGmmaWarpSpecializedImplicitGemmILS5_0ELi18ELi3EN4cute5tupleIJNSA_1CILi1EEESD_SD_EEENS1_36KernelImplicitTmaWarpSpecializedSm90ELi1EEENSB_IJNSC_ILi128EEENSC_ILi64EEENSB_IJNSC_ILi32EEEEEEEEENS_10bfloat16_tESM_NSA_8TiledMMAINSA_8MMA_AtomIJNSA_4SM904GMMA27MMA_64x64x16_F32BF16BF16_SSILNSQ_5MajorE0ELSS_0ELNSQ_7ScaleInE1ELST_1EEEEEENSA_6LayoutISE_NSB_IJNSC_ILi0EEESX_SX_EEEEENSB_IJNSA_10UnderscoreES10_S10_EEEEENS7_6detail26Sm90ImplicitGemmTileTraitsINSA_20SM90_TMA_LOAD_IM2COLENSA_14ComposedLayoutINSA_7SwizzleILi2ELi4ELi3EEENSA_18smem_ptr_flag_bitsILi16EEENSW_INSB_IJNSB_IJNSC_ILi8EEENSC_ILi16EEEEEENSB_IJSJ_SD_EEENSB_IJSD_NSC_ILi18EEEEEEEEENSB_IJNSB_IJSJ_NSC_ILi256EEEEEENSB_IJSD_SX_EEENSB_IJSX_NSC_ILi4096EEEEEEEEEEEEEvEENS14_INSA_13SM90_TMA_LOADENS16_IS18_S1A_NSW_INSB_IJNSB_IJS1B_S1B_EEES1E_S1G_EEENSB_IJS1J_S1K_NSB_IJSX_NSC_ILi2048EEEEEEEEEEEEEvEEEENS_8epilogue10collective6detail29Sm90TmaWarpSpecializedAdapterINS22_15DefaultEpilogueISM_NSB_IJNSB_IJllllEEESD_SX_EEES27_NS21_6thread17LinearCombinationISM_Li1EffLNS28_9ScaleType4KindE0ELNS_15FloatRoundStyleE2ESM_EENS_4gemm15EpilogueDefaultEEEEEvvEEEEvNT_6ParamsE --------------------------
	.section	.nv.shared._ZN7cutlass13device_kernelINS_4conv6kernel13ConvUniversalINS1_16ConvProblemShapeILNS1_8OperatorE0ELi3EEENS1_10collective14CollectiveConvINS1_46MainloopSm90TmaGmmaWarpSpecializedImplicitGemmILS5_0ELi18ELi3EN4cute5tupleIJNSA_1CILi1EEESD_SD_EEENS1_36KernelImplicitTmaWarpSpecializedSm90ELi1EEENSB_IJNSC_ILi128EEENSC_ILi64EEENSB_IJNSC_ILi32EEEEEEEEENS_10bfloat16_tESM_NSA_8TiledMMAINSA_8MMA_AtomIJNSA_4SM904GMMA27MMA_64x64x16_F32BF16BF16_SSILNSQ_5MajorE0ELSS_0ELNSQ_7ScaleInE1ELST_1EEEEEENSA_6LayoutISE_NSB_IJNSC_ILi0EEESX_SX_EEEEENSB_IJNSA_10UnderscoreES10_S10_EEEEENS7_6detail26Sm90ImplicitGemmTileTraitsINSA_20SM90_TMA_LOAD_IM2COLENSA_14ComposedLayoutINSA_7SwizzleILi2ELi4ELi3EEENSA_18smem_ptr_flag_bitsILi16EEENSW_INSB_IJNSB_IJNSC_ILi8EEENSC_ILi16EEEEEENSB_IJSJ_SD_EEENSB_IJSD_NSC_ILi18EEEEEEEEENSB_IJNSB_IJSJ_NSC_ILi256EEEEEENSB_IJSD_SX_EEENSB_IJSX_NSC_ILi4096EEEEEEEEEEEEEvEENS14_INSA_13SM90_TMA_LOADENS16_IS18_S1A_NSW_INSB_IJNSB_IJS1B_S1B_EEES1E_S1G_EEENSB_IJS1J_S1K_NSB_IJSX_NSC_ILi2048EEEEEEEEEEEEEvEEEENS_8epilogue10collective6detail29Sm90TmaWarpSpecializedAdapterINS22_15DefaultEpilogueISM_NSB_IJNSB_IJllllEEESD_SX_EEES27_NS21_6thread17LinearCombinationISM_Li1EffLNS28_9ScaleType4KindE0ELNS_15FloatRoundStyleE2ESM_EENS_4gemm15EpilogueDefaultEEEEEvvEEEEvNT_6ParamsE,"aw",@nobits
	.sectionflags	@""
	.align	16
	.zero		1024


//--------------------- .nv.shared.reserved.0     --------------------------
	.section	.nv.shared.reserved.0,"aw",@nobits
	.weak		__nv_reservedSMEM_offset_0_alias
	.size		__nv_reservedSMEM_offset_0_alias, 0, 0
	.other		__nv_reservedSMEM_offset_0_alias,@"STO_CUDA_RESERVED_SHARED STV_DEFAULT"
__nv_reservedSMEM_offset_0_alias:
	.zero		0


//--------------------- .nv.global                --------------------------
	.section	.nv.global,"aw",@nobits
.nv.global:
	.type		_ZN39_INTERNAL_79513e6a_4_k_cu_97bc6124_26764cute1_E,@object
	.size		_ZN39_INTERNAL_79513e6a_4_k_cu_97bc6124_26764cute1_E,(_ZN39_INTERNAL_79513e6a_4_k_cu_97bc6124_26764cuda3std3__45__cpo6cbeginE - _ZN39_INTERNAL_79513e6a_4_k_cu_97bc6124_26764cute1_E)
_ZN39_INTERNAL_79513e6a_4_k_cu_97bc6124_26764cute1_E:
	.zero		1
	.type		_ZN39_INTERNAL_79513e6a_4_k_cu_97bc6124_26764cuda3std3__45__cpo6cbeginE,@object
	.size		_ZN39_INTERNAL_79513e6a_4_k_cu_97bc6124_26764cuda3std3__45__cpo6cbeginE,(_ZN39_INTERNAL_79513e6a_4_k_cu_97bc6124_26764cuda3std3__48in_placeE - _ZN39_INTERNAL_79513e6a_4_k_cu_97bc6124_26764cuda3std3__45__cpo6cbeginE)
_ZN39_INTERNAL_79513e6a_4_k_cu_97bc6124_26764cuda3std3__45__cpo6cbeginE:
	.zero		1
	.type		_ZN39_INTERNAL_79513e6a_4_k_cu_97bc6124_26764cuda3std3__48in_placeE,@object
	.size		_ZN39_INTERNAL_79513e6a_4_k_cu_97bc6124_26764cuda3std3__48in_placeE,(_ZN39_INTERNAL_79513e6a_4_k_cu_97bc6124_26764cuda3std6ranges3__45__cpo9iter_moveE - _ZN39_INTERNAL_79513e6a_4_k_cu_97bc6124_26764cuda3std3__48in_placeE)
_ZN39_INTERNAL_79513e6a_4_k_cu_97bc6124_26764cuda3std3__48in_placeE:
	.zero		1
	.type		_ZN39_INTERNAL_79513e6a_4_k_cu_97bc6124_26764cuda3std6ranges3__45__cpo9iter_moveE,@object
	.size		_ZN39_INTERNAL_79513e6a_4_k_cu_97bc6124_26764cuda3std6ranges3__45__cpo9iter_moveE,(_ZN39_INTERNAL_79513e6a_4_k_cu_97bc6124_26764cuda3std3__45__cpo5beginE - _ZN39_INTERNAL_79513e6a_4_k_cu_97bc6124_26764cuda3std6ranges3__45__cpo9iter_moveE)
_ZN39_INTERNAL_79513e6a_4_k_cu_97bc6124_26764cuda3std6ranges3__45__cpo9iter_moveE:
	.zero		1
	.type		_ZN39_INTERNAL_79513e6a_4_k_cu_97bc6124_26764cuda3std3__45__cpo5beginE,@object
	.size		_ZN39_INTERNAL_79513e6a_4_k_cu_97bc6124_26764cuda3std3__45__cpo5beginE,(_ZN39_INTERNAL_79513e6a_4_k_cu_97bc6124_26764cuda3std3__441_GLOBAL__N__79513e6a_4_k_cu_97bc6124_26766ignoreE - _ZN39_INTERNAL_79513e6a_4_k_cu_97bc6124_26764cuda3std3__45__cpo5beginE)
_ZN39_INTERNAL_79513e6a_4_k_cu_97bc6124_26764cuda3std3__45__cpo5beginE:
	.zero		1
	.type		_ZN39_INTERNAL_79513e6a_4_k_cu_97bc6124_26764cuda3std3__441_GLOBAL__N__79513e6a_4_k_cu_97bc6124_26766ignoreE,@object
	.size		_ZN39_INTERNAL_79513e6a_4_k_cu_97bc6124_26764cuda3std3__441_GLOBAL__N__79513e6a_4_k_cu_97bc6124_26766ignoreE,(_ZN39_INTERNAL_79513e6a_4_k_cu_97bc6124_26764cute7productE - _ZN39_INTERNAL_79513e6a_4_k_cu_97bc6124_26764cuda3std3__441_GLOBAL__N__79513e6a_4_k_cu_97bc6124_26766ignoreE)
_ZN39_INTERNAL_79513e6a_4_k_cu_97bc6124_26764cuda3std3__441_GLOBAL__N__79513e6a_4_k_cu_97bc6124_26766ignoreE:
	.zero		1
	.type		_ZN39_INTERNAL_79513e6a_4_k_cu_97bc6124_26764cute7productE,@object
	.size		_ZN39_INTERNAL_79513e6a_4_k_cu_97bc6124_26764cute7productE,(_ZN39_INTERNAL_79513e6a_4_k_cu_97bc6124_26764cuda3std3__45__cpo3endE - _ZN39_INTERNAL_79513e6a_4_k_cu_97bc6124_26764cute7productE)
_ZN39_INTERNAL_79513e6a_4_k_cu_97bc6124_26764cute7productE:
	.zero		1
	.type		_ZN39_INTERNAL_79513e6a_4_k_cu_97bc6124_26764cuda3std3__45__cpo3endE,@object
	.size		_ZN39_INTERNAL_79513e6a_4_k_cu_97bc6124_26764cuda3std3__45__cpo3endE,(_ZN39_INTERNAL_79513e6a_4_k_cu_97bc6124_26764cuda3std3__419piecewise_constructE - _ZN39_INTERNAL_79513e6a_4_k_cu_97bc6124_26764cuda3std3__45__cpo3endE)
_ZN39_INTERNAL_79513e6a_4_k_cu_97bc6124_26764cuda3std3__45__cpo3endE:
	.zero		1
	.type		_ZN39_INTERNAL_79513e6a_4_k_cu_97bc6124_26764cuda3std3__419piecewise_constructE,@object
	.size		_ZN39_INTERNAL_79513e6a_4_k_cu_97bc6124_26764cuda3std3__419piecewise_constructE,(_ZN39_INTERNAL_79513e6a_4_k_cu_97bc6124_26764cuda3std3__45__cpo4cendE - _ZN39_INTERNAL_79513e6a_4_k_cu_97bc6124_26764cuda3std3__419piecewise_constructE)
_ZN39_INTERNAL_79513e6a_4_k_cu_97bc6124_26764cuda3std3__419piecewise_constructE:
	.zero		1
	.type		_ZN39_INTERNAL_79513e6a_4_k_cu_97bc6124_26764cuda3std3__45__cpo4cendE,@object
	.size		_ZN39_INTERNAL_79513e6a_4_k_cu_97bc6124_26764cuda3std3__45__cpo4cendE,(_ZN39_INTERNAL_79513e6a_4_k_cu_97bc6124_26764cuda3std6ranges3__45__cpo4swapE - _ZN39_INTERNAL_79513e6a_4_k_cu_97bc6124_26764cuda3std3__45__cpo4cendE)
_ZN39_INTERNAL_79513e6a_4_k_cu_97bc6124_26764cuda3std3__45__cpo4cendE:
	.zero		1
	.type		_ZN39_INTERNAL_79513e6a_4_k_cu_97bc6124_26764cuda3std6ranges3__45__cpo4swapE,@object
	.size		_ZN39_INTERNAL_79513e6a_4_k_cu_97bc6124_26764cuda3std6ranges3__45__cpo4swapE,(.L_7 - _ZN39_INTERNAL_79513e6a_4_k_cu_97bc6124_26764cuda3std6ranges3__45__cpo4swapE)
_ZN39_INTERNAL_79513e6a_4_k_cu_97bc6124_26764cuda3std6ranges3__45__cpo4swapE:
	.zero		1
.L_7:


//--------------------- .nv.constant0._ZN7cutlass13device_kernelINS_4conv6kernel13ConvUniversalINS1_16ConvProblemShapeILNS1_8OperatorE0ELi3EEENS1_10collective14CollectiveConvINS1_46MainloopSm90TmaGmmaWarpSpecializedImplicitGemmILS5_0ELi18ELi3EN4cute5tupleIJNSA_1CILi1EEESD_SD_EEENS1_36KernelImplicitTmaWarpSpecializedSm90ELi1EEENSB_IJNSC_ILi128EEENSC_ILi64EEENSB_IJNSC_ILi32EEEEEEEEENS_10bfloat16_tESM_NSA_8TiledMMAINSA_8MMA_AtomIJNSA_4SM904GMMA27MMA_64x64x16_F32BF16BF16_SSILNSQ_5MajorE0ELSS_0ELNSQ_7ScaleInE1ELST_1EEEEEENSA_6LayoutISE_NSB_IJNSC_ILi0EEESX_SX_EEEEENSB_IJNSA_10UnderscoreES10_S10_EEEEENS7_6detail26Sm90ImplicitGemmTileTraitsINSA_20SM90_TMA_LOAD_IM2COLENSA_14ComposedLayoutINSA_7SwizzleILi2ELi4ELi3EEENSA_18smem_ptr_flag_bitsILi16EEENSW_INSB_IJNSB_IJNSC_ILi8EEENSC_ILi16EEEEEENSB_IJSJ_SD_EEENSB_IJSD_NSC_ILi18EEEEEEEEENSB_IJNSB_IJSJ_NSC_ILi256EEEEEENSB_IJSD_SX_EEENSB_IJSX_NSC_ILi4096EEEEEEEEEEEEEvEENS14_INSA_13SM90_TMA_LOADENS16_IS18_S1A_NSW_INSB_IJNSB_IJS1B_S1B_EEES1E_S1G_EEENSB_IJS1J_S1K_NSB_IJSX_NSC_ILi2048EEEEEEEEEEEEEvEEEENS_8epilogue10collective6detail29Sm90TmaWarpSpecializedAdapterINS22_15DefaultEpilogueISM_NSB_IJNSB_IJllllEEESD_SX_EEES27_NS21_6thread17LinearCombinationISM_Li1EffLNS28_9ScaleType4KindE0ELNS_15FloatRoundStyleE2ESM_EENS_4gemm15EpilogueDefaultEEEEEvvEEEEvNT_6ParamsE --------------------------
	.section	.nv.constant0._ZN7cutlass13device_kernelINS_4conv6kernel13ConvUniversalINS1_16ConvProblemShapeILNS1_8OperatorE0ELi3EEENS1_10collective14CollectiveConvINS1_46MainloopSm90TmaGmmaWarpSpecializedImplicitGemmILS5_0ELi18ELi3EN4cute5tupleIJNSA_1CILi1EEESD_SD_EEENS1_36KernelImplicitTmaWarpSpecializedSm90ELi1EEENSB_IJNSC_ILi128EEENSC_ILi64EEENSB_IJNSC_ILi32EEEEEEEEENS_10bfloat16_tESM_NSA_8TiledMMAINSA_8MMA_AtomIJNSA_4SM904GMMA27MMA_64x64x16_F32BF16BF16_SSILNSQ_5MajorE0ELSS_0ELNSQ_7ScaleInE1ELST_1EEEEEENSA_6LayoutISE_NSB_IJNSC_ILi0EEESX_SX_EEEEENSB_IJNSA_10UnderscoreES10_S10_EEEEENS7_6detail26Sm90ImplicitGemmTileTraitsINSA_20SM90_TMA_LOAD_IM2COLENSA_14ComposedLayoutINSA_7SwizzleILi2ELi4ELi3EEENSA_18smem_ptr_flag_bitsILi16EEENSW_INSB_IJNSB_IJNSC_ILi8EEENSC_ILi16EEEEEENSB_IJSJ_SD_EEENSB_IJSD_NSC_ILi18EEEEEEEEENSB_IJNSB_IJSJ_NSC_ILi256EEEEEENSB_IJSD_SX_EEENSB_IJSX_NSC_ILi4096EEEEEEEEEEEEEvEENS14_INSA_13SM90_TMA_LOADENS16_IS18_S1A_NSW_INSB_IJNSB_IJS1B_S1B_EEES1E_S1G_EEENSB_IJS1J_S1K_NSB_IJSX_NSC_ILi2048EEEEEEEEEEEEEvEEEENS_8epilogue10collective6detail29Sm90TmaWarpSpecializedAdapterINS22_15DefaultEpilogueISM_NSB_IJNSB_IJllllEEESD_SX_EEES27_NS21_6thread17LinearCombinationISM_Li1EffLNS28_9ScaleType4KindE0ELNS_15FloatRoundStyleE2ESM_EENS_4gemm15EpilogueDefaultEEEEEvvEEEEvNT_6ParamsE,"a",@progbits
	.sectionflags	@""
	.align	4
.nv.constant0._ZN7cutlass13device_kernelINS_4conv6kernel13ConvUniversalINS1_16ConvProblemShapeILNS1_8OperatorE0ELi3EEENS1_10collective14CollectiveConvINS1_46MainloopSm90TmaGmmaWarpSpecializedImplicitGemmILS5_0ELi18ELi3EN4cute5tupleIJNSA_1CILi1EEESD_SD_EEENS1_36KernelImplicitTmaWarpSpecializedSm90ELi1EEENSB_IJNSC_ILi128EEENSC_ILi64EEENSB_IJNSC_ILi32EEEEEEEEENS_10bfloat16_tESM_NSA_8TiledMMAINSA_8MMA_AtomIJNSA_4SM904GMMA27MMA_64x64x16_F32BF16BF16_SSILNSQ_5MajorE0ELSS_0ELNSQ_7ScaleInE1ELST_1EEEEEENSA_6LayoutISE_NSB_IJNSC_ILi0EEESX_SX_EEEEENSB_IJNSA_10UnderscoreES10_S10_EEEEENS7_6detail26Sm90ImplicitGemmTileTraitsINSA_20SM90_TMA_LOAD_IM2COLENSA_14ComposedLayoutINSA_7SwizzleILi2ELi4ELi3EEENSA_18smem_ptr_flag_bitsILi16EEENSW_INSB_IJNSB_IJNSC_ILi8EEENSC_ILi16EEEEEENSB_IJSJ_SD_EEENSB_IJSD_NSC_ILi18EEEEEEEEENSB_IJNSB_IJSJ_NSC_ILi256EEEEEENSB_IJSD_SX_EEENSB_IJSX_NSC_ILi4096EEEEEEEEEEEEEvEENS14_INSA_13SM90_TMA_LOADENS16_IS18_S1A_NSW_INSB_IJNSB_IJS1B_S1B_EEES1E_S1G_EEENSB_IJS1J_S1K_NSB_IJSX_NSC_ILi2048EEEEEEEEEEEEEvEEEENS_8epilogue10collective6detail29Sm90TmaWarpSpecializedAdapterINS22_15DefaultEpilogueISM_NSB_IJNSB_IJllllEEESD_SX_EEES27_NS21_6thread17LinearCombinationISM_Li1EffLNS28_9ScaleType4KindE0ELNS_15FloatRoundStyleE2ESM_EENS_4gemm15EpilogueDefaultEEEEEvvEEEEvNT_6ParamsE:
	.zero		1664


//--------------------- SYMBOLS --------------------------

	.type		.nv.reservedSmem.offset0,@object
	.size		.nv.reservedSmem.offset0,0x4
